//
// Generated by NVIDIA NVVM Compiler
//
// Compiler Build ID: CL-36424714
// Cuda compilation tools, release 13.0, V13.0.88
// Based on NVVM 20.0.0
//

.version 9.0
.target sm_100
.address_size 64

	// .globl	_Z18curand_init_kernelP17curandStateXORWOWi
.func  (.param .align 16 .b8 func_retval0[16]) __internal_trig_reduction_slowpathd
(
	.param .b64 __internal_trig_reduction_slowpathd_param_0
)
;
.global .align 4 .b8 precalc_xorwow_matrix[102400];
.global .align 4 .b8 precalc_xorwow_offset_matrix[102400];
.global .align 4 .b8 mrg32k3aM1[2304];
.global .align 4 .b8 mrg32k3aM2[2304];
.global .align 4 .b8 mrg32k3aM1SubSeq[2016];
.global .align 4 .b8 mrg32k3aM2SubSeq[2016];
.global .align 4 .b8 mrg32k3aM1Seq[2304];
.global .align 4 .b8 mrg32k3aM2Seq[2304];
.const .align 8 .b8 __cr_lgamma_table[72];
.global .align 8 .b8 __cudart_i2opi_d[144] = {8, 93, 141, 31, 177, 95, 251, 107, 234, 146, 82, 138, 247, 57, 7, 61, 123, 241, 229, 235, 199, 186, 39, 117, 45, 234, 95, 158, 102, 63, 70, 79, 183, 9, 203, 39, 207, 126, 54, 109, 31, 109, 10, 90, 139, 17, 47, 239, 15, 152, 5, 222, 255, 151, 248, 31, 59, 40, 249, 189, 139, 95, 132, 156, 244, 57, 83, 131, 57, 214, 145, 57, 65, 126, 95, 180, 38, 112, 156, 233, 132, 68, 187, 46, 245, 53, 130, 232, 62, 167, 41, 177, 28, 235, 29, 254, 28, 146, 209, 9, 234, 46, 73, 6, 224, 210, 77, 66, 58, 110, 36, 183, 97, 197, 187, 222, 171, 99, 81, 254, 65, 144, 67, 60, 153, 149, 98, 219, 192, 221, 52, 245, 209, 87, 39, 252, 41, 21, 68, 78, 110, 131, 249, 162};
.global .align 16 .b8 __cudart_sin_cos_coeffs[128] = {70, 210, 176, 44, 241, 229, 90, 190, 146, 227, 172, 105, 227, 29, 199, 62, 161, 98, 219, 25, 160, 1, 42, 191, 24, 8, 17, 17, 17, 17, 129, 63, 84, 85, 85, 85, 85, 85, 197, 191, 0, 0, 0, 0, 0, 0, 0, 0, 0, 0, 0, 0, 0, 0, 0, 0, 100, 129, 253, 32, 131, 255, 168, 189, 40, 133, 239, 193, 167, 238, 33, 62, 217, 230, 6, 142, 79, 126, 146, 190, 233, 188, 221, 25, 160, 1, 250, 62, 71, 93, 193, 22, 108, 193, 86, 191, 81, 85, 85, 85, 85, 85, 165, 63, 0, 0, 0, 0, 0, 0, 224, 191, 0, 0, 0, 0, 0, 0, 240, 63};

.visible .entry _Z18curand_init_kernelP17curandStateXORWOWi(
	.param .u64 .ptr .align 1 _Z18curand_init_kernelP17curandStateXORWOWi_param_0,
	.param .u32 _Z18curand_init_kernelP17curandStateXORWOWi_param_1
)
{
	.reg .pred 	%p<25>;
	.reg .b32 	%r<411>;
	.reg .b64 	%rd<18>;

	ld.param.u64 	%rd8, [_Z18curand_init_kernelP17curandStateXORWOWi_param_0];
	ld.param.u32 	%r182, [_Z18curand_init_kernelP17curandStateXORWOWi_param_1];
	cvta.to.global.u64 	%rd9, %rd8;
	mov.u32 	%r183, %ctaid.x;
	mov.u32 	%r184, %ntid.x;
	mov.u32 	%r185, %tid.x;
	mad.lo.s32 	%r186, %r183, %r184, %r185;
	cvt.s64.s32 	%rd17, %r186;
	mul.wide.s32 	%rd10, %r186, 48;
	add.s64 	%rd2, %rd9, %rd10;
	xor.b32  	%r187, %r182, -1429050551;
	mul.lo.s32 	%r188, %r187, 1099087573;
	setp.gt.s32 	%p1, %r182, -1;
	selp.b32 	%r189, -644748465, -1947113066, %p1;
	add.s32 	%r190, %r189, %r188;
	add.s32 	%r191, %r190, 6615241;
	add.s32 	%r192, %r188, 123456789;
	st.global.v2.u32 	[%rd2], {%r191, %r192};
	xor.b32  	%r193, %r188, 362436069;
	add.s32 	%r194, %r189, 521288629;
	st.global.v2.u32 	[%rd2+8], {%r193, %r194};
	xor.b32  	%r195, %r189, 88675123;
	add.s32 	%r196, %r188, 5783321;
	st.global.v2.u32 	[%rd2+16], {%r195, %r196};
	setp.eq.s32 	%p2, %r186, 0;
	@%p2 bra 	$L__BB0_42;
	mov.b32 	%r317, 0;
	mov.u64 	%rd12, precalc_xorwow_matrix;
$L__BB0_2:
	and.b64  	%rd4, %rd17, 3;
	setp.eq.s64 	%p3, %rd4, 0;
	@%p3 bra 	$L__BB0_41;
	mul.wide.u32 	%rd11, %r317, 3200;
	add.s64 	%rd5, %rd12, %rd11;
	cvt.u32.u64 	%r2, %rd4;
	mov.b32 	%r318, 0;
$L__BB0_4:
	mov.b32 	%r331, 0;
	mov.u32 	%r332, %r331;
	mov.u32 	%r333, %r331;
	mov.u32 	%r334, %r331;
	mov.u32 	%r335, %r331;
	mov.u32 	%r324, %r331;
$L__BB0_5:
	mul.wide.u32 	%rd13, %r324, 4;
	add.s64 	%rd14, %rd2, %rd13;
	ld.global.u32 	%r10, [%rd14+4];
	shl.b32 	%r11, %r324, 5;
	mov.b32 	%r330, 0;
$L__BB0_6:
	.pragma "nounroll";
	shr.u32 	%r201, %r10, %r330;
	and.b32  	%r202, %r201, 1;
	setp.eq.b32 	%p4, %r202, 1;
	not.pred 	%p5, %p4;
	add.s32 	%r203, %r11, %r330;
	mul.lo.s32 	%r204, %r203, 5;
	mul.wide.u32 	%rd15, %r204, 4;
	add.s64 	%rd6, %rd5, %rd15;
	@%p5 bra 	$L__BB0_8;
	ld.global.u32 	%r205, [%rd6];
	xor.b32  	%r335, %r335, %r205;
	ld.global.u32 	%r206, [%rd6+4];
	xor.b32  	%r334, %r334, %r206;
	ld.global.u32 	%r207, [%rd6+8];
	xor.b32  	%r333, %r333, %r207;
	ld.global.u32 	%r208, [%rd6+12];
	xor.b32  	%r332, %r332, %r208;
	ld.global.u32 	%r209, [%rd6+16];
	xor.b32  	%r331, %r331, %r209;
$L__BB0_8:
	and.b32  	%r211, %r201, 2;
	setp.eq.s32 	%p6, %r211, 0;
	@%p6 bra 	$L__BB0_10;
	ld.global.u32 	%r212, [%rd6+20];
	xor.b32  	%r335, %r335, %r212;
	ld.global.u32 	%r213, [%rd6+24];
	xor.b32  	%r334, %r334, %r213;
	ld.global.u32 	%r214, [%rd6+28];
	xor.b32  	%r333, %r333, %r214;
	ld.global.u32 	%r215, [%rd6+32];
	xor.b32  	%r332, %r332, %r215;
	ld.global.u32 	%r216, [%rd6+36];
	xor.b32  	%r331, %r331, %r216;
$L__BB0_10:
	and.b32  	%r218, %r201, 4;
	setp.eq.s32 	%p7, %r218, 0;
	@%p7 bra 	$L__BB0_12;
	ld.global.u32 	%r219, [%rd6+40];
	xor.b32  	%r335, %r335, %r219;
	ld.global.u32 	%r220, [%rd6+44];
	xor.b32  	%r334, %r334, %r220;
	ld.global.u32 	%r221, [%rd6+48];
	xor.b32  	%r333, %r333, %r221;
	ld.global.u32 	%r222, [%rd6+52];
	xor.b32  	%r332, %r332, %r222;
	ld.global.u32 	%r223, [%rd6+56];
	xor.b32  	%r331, %r331, %r223;
$L__BB0_12:
	and.b32  	%r225, %r201, 8;
	setp.eq.s32 	%p8, %r225, 0;
	@%p8 bra 	$L__BB0_14;
	ld.global.u32 	%r226, [%rd6+60];
	xor.b32  	%r335, %r335, %r226;
	ld.global.u32 	%r227, [%rd6+64];
	xor.b32  	%r334, %r334, %r227;
	ld.global.u32 	%r228, [%rd6+68];
	xor.b32  	%r333, %r333, %r228;
	ld.global.u32 	%r229, [%rd6+72];
	xor.b32  	%r332, %r332, %r229;
	ld.global.u32 	%r230, [%rd6+76];
	xor.b32  	%r331, %r331, %r230;
$L__BB0_14:
	and.b32  	%r232, %r201, 16;
	setp.eq.s32 	%p9, %r232, 0;
	@%p9 bra 	$L__BB0_16;
	ld.global.u32 	%r233, [%rd6+80];
	xor.b32  	%r335, %r335, %r233;
	ld.global.u32 	%r234, [%rd6+84];
	xor.b32  	%r334, %r334, %r234;
	ld.global.u32 	%r235, [%rd6+88];
	xor.b32  	%r333, %r333, %r235;
	ld.global.u32 	%r236, [%rd6+92];
	xor.b32  	%r332, %r332, %r236;
	ld.global.u32 	%r237, [%rd6+96];
	xor.b32  	%r331, %r331, %r237;
$L__BB0_16:
	and.b32  	%r239, %r201, 32;
	setp.eq.s32 	%p10, %r239, 0;
	@%p10 bra 	$L__BB0_18;
	ld.global.u32 	%r240, [%rd6+100];
	xor.b32  	%r335, %r335, %r240;
	ld.global.u32 	%r241, [%rd6+104];
	xor.b32  	%r334, %r334, %r241;
	ld.global.u32 	%r242, [%rd6+108];
	xor.b32  	%r333, %r333, %r242;
	ld.global.u32 	%r243, [%rd6+112];
	xor.b32  	%r332, %r332, %r243;
	ld.global.u32 	%r244, [%rd6+116];
	xor.b32  	%r331, %r331, %r244;
$L__BB0_18:
	and.b32  	%r246, %r201, 64;
	setp.eq.s32 	%p11, %r246, 0;
	@%p11 bra 	$L__BB0_20;
	ld.global.u32 	%r247, [%rd6+120];
	xor.b32  	%r335, %r335, %r247;
	ld.global.u32 	%r248, [%rd6+124];
	xor.b32  	%r334, %r334, %r248;
	ld.global.u32 	%r249, [%rd6+128];
	xor.b32  	%r333, %r333, %r249;
	ld.global.u32 	%r250, [%rd6+132];
	xor.b32  	%r332, %r332, %r250;
	ld.global.u32 	%r251, [%rd6+136];
	xor.b32  	%r331, %r331, %r251;
$L__BB0_20:
	and.b32  	%r253, %r201, 128;
	setp.eq.s32 	%p12, %r253, 0;
	@%p12 bra 	$L__BB0_22;
	ld.global.u32 	%r254, [%rd6+140];
	xor.b32  	%r335, %r335, %r254;
	ld.global.u32 	%r255, [%rd6+144];
	xor.b32  	%r334, %r334, %r255;
	ld.global.u32 	%r256, [%rd6+148];
	xor.b32  	%r333, %r333, %r256;
	ld.global.u32 	%r257, [%rd6+152];
	xor.b32  	%r332, %r332, %r257;
	ld.global.u32 	%r258, [%rd6+156];
	xor.b32  	%r331, %r331, %r258;
$L__BB0_22:
	and.b32  	%r260, %r201, 256;
	setp.eq.s32 	%p13, %r260, 0;
	@%p13 bra 	$L__BB0_24;
	ld.global.u32 	%r261, [%rd6+160];
	xor.b32  	%r335, %r335, %r261;
	ld.global.u32 	%r262, [%rd6+164];
	xor.b32  	%r334, %r334, %r262;
	ld.global.u32 	%r263, [%rd6+168];
	xor.b32  	%r333, %r333, %r263;
	ld.global.u32 	%r264, [%rd6+172];
	xor.b32  	%r332, %r332, %r264;
	ld.global.u32 	%r265, [%rd6+176];
	xor.b32  	%r331, %r331, %r265;
$L__BB0_24:
	and.b32  	%r267, %r201, 512;
	setp.eq.s32 	%p14, %r267, 0;
	@%p14 bra 	$L__BB0_26;
	ld.global.u32 	%r268, [%rd6+180];
	xor.b32  	%r335, %r335, %r268;
	ld.global.u32 	%r269, [%rd6+184];
	xor.b32  	%r334, %r334, %r269;
	ld.global.u32 	%r270, [%rd6+188];
	xor.b32  	%r333, %r333, %r270;
	ld.global.u32 	%r271, [%rd6+192];
	xor.b32  	%r332, %r332, %r271;
	ld.global.u32 	%r272, [%rd6+196];
	xor.b32  	%r331, %r331, %r272;
$L__BB0_26:
	and.b32  	%r274, %r201, 1024;
	setp.eq.s32 	%p15, %r274, 0;
	@%p15 bra 	$L__BB0_28;
	ld.global.u32 	%r275, [%rd6+200];
	xor.b32  	%r335, %r335, %r275;
	ld.global.u32 	%r276, [%rd6+204];
	xor.b32  	%r334, %r334, %r276;
	ld.global.u32 	%r277, [%rd6+208];
	xor.b32  	%r333, %r333, %r277;
	ld.global.u32 	%r278, [%rd6+212];
	xor.b32  	%r332, %r332, %r278;
	ld.global.u32 	%r279, [%rd6+216];
	xor.b32  	%r331, %r331, %r279;
$L__BB0_28:
	and.b32  	%r281, %r201, 2048;
	setp.eq.s32 	%p16, %r281, 0;
	@%p16 bra 	$L__BB0_30;
	ld.global.u32 	%r282, [%rd6+220];
	xor.b32  	%r335, %r335, %r282;
	ld.global.u32 	%r283, [%rd6+224];
	xor.b32  	%r334, %r334, %r283;
	ld.global.u32 	%r284, [%rd6+228];
	xor.b32  	%r333, %r333, %r284;
	ld.global.u32 	%r285, [%rd6+232];
	xor.b32  	%r332, %r332, %r285;
	ld.global.u32 	%r286, [%rd6+236];
	xor.b32  	%r331, %r331, %r286;
$L__BB0_30:
	and.b32  	%r288, %r201, 4096;
	setp.eq.s32 	%p17, %r288, 0;
	@%p17 bra 	$L__BB0_32;
	ld.global.u32 	%r289, [%rd6+240];
	xor.b32  	%r335, %r335, %r289;
	ld.global.u32 	%r290, [%rd6+244];
	xor.b32  	%r334, %r334, %r290;
	ld.global.u32 	%r291, [%rd6+248];
	xor.b32  	%r333, %r333, %r291;
	ld.global.u32 	%r292, [%rd6+252];
	xor.b32  	%r332, %r332, %r292;
	ld.global.u32 	%r293, [%rd6+256];
	xor.b32  	%r331, %r331, %r293;
$L__BB0_32:
	and.b32  	%r295, %r201, 8192;
	setp.eq.s32 	%p18, %r295, 0;
	@%p18 bra 	$L__BB0_34;
	ld.global.u32 	%r296, [%rd6+260];
	xor.b32  	%r335, %r335, %r296;
	ld.global.u32 	%r297, [%rd6+264];
	xor.b32  	%r334, %r334, %r297;
	ld.global.u32 	%r298, [%rd6+268];
	xor.b32  	%r333, %r333, %r298;
	ld.global.u32 	%r299, [%rd6+272];
	xor.b32  	%r332, %r332, %r299;
	ld.global.u32 	%r300, [%rd6+276];
	xor.b32  	%r331, %r331, %r300;
$L__BB0_34:
	and.b32  	%r302, %r201, 16384;
	setp.eq.s32 	%p19, %r302, 0;
	@%p19 bra 	$L__BB0_36;
	ld.global.u32 	%r303, [%rd6+280];
	xor.b32  	%r335, %r335, %r303;
	ld.global.u32 	%r304, [%rd6+284];
	xor.b32  	%r334, %r334, %r304;
	ld.global.u32 	%r305, [%rd6+288];
	xor.b32  	%r333, %r333, %r305;
	ld.global.u32 	%r306, [%rd6+292];
	xor.b32  	%r332, %r332, %r306;
	ld.global.u32 	%r307, [%rd6+296];
	xor.b32  	%r331, %r331, %r307;
$L__BB0_36:
	and.b32  	%r309, %r201, 32768;
	setp.eq.s32 	%p20, %r309, 0;
	@%p20 bra 	$L__BB0_38;
	ld.global.u32 	%r310, [%rd6+300];
	xor.b32  	%r335, %r335, %r310;
	ld.global.u32 	%r311, [%rd6+304];
	xor.b32  	%r334, %r334, %r311;
	ld.global.u32 	%r312, [%rd6+308];
	xor.b32  	%r333, %r333, %r312;
	ld.global.u32 	%r313, [%rd6+312];
	xor.b32  	%r332, %r332, %r313;
	ld.global.u32 	%r314, [%rd6+316];
	xor.b32  	%r331, %r331, %r314;
$L__BB0_38:
	add.s32 	%r330, %r330, 16;
	setp.ne.s32 	%p21, %r330, 32;
	@%p21 bra 	$L__BB0_6;
	mad.lo.s32 	%r315, %r324, -31, %r11;
	add.s32 	%r324, %r315, 1;
	setp.ne.s32 	%p22, %r324, 5;
	@%p22 bra 	$L__BB0_5;
	st.global.u32 	[%rd2+4], %r335;
	st.global.u32 	[%rd2+8], %r334;
	st.global.u32 	[%rd2+12], %r333;
	st.global.u32 	[%rd2+16], %r332;
	st.global.u32 	[%rd2+20], %r331;
	add.s32 	%r318, %r318, 1;
	setp.lt.u32 	%p23, %r318, %r2;
	@%p23 bra 	$L__BB0_4;
$L__BB0_41:
	shr.u64 	%rd7, %rd17, 2;
	add.s32 	%r317, %r317, 1;
	setp.gt.u64 	%p24, %rd17, 3;
	mov.u64 	%rd17, %rd7;
	@%p24 bra 	$L__BB0_2;
$L__BB0_42:
	mov.b32 	%r316, 0;
	st.global.v2.u32 	[%rd2+24], {%r316, %r316};
	st.global.u32 	[%rd2+32], %r316;
	mov.b64 	%rd16, 0;
	st.global.u64 	[%rd2+40], %rd16;
	ret;

}
	// .globl	_Z9sa_kerneliiiP17curandStateXORWOWPdS1_S1_S1_
.visible .entry _Z9sa_kerneliiiP17curandStateXORWOWPdS1_S1_S1_(
	.param .u32 _Z9sa_kerneliiiP17curandStateXORWOWPdS1_S1_S1__param_0,
	.param .u32 _Z9sa_kerneliiiP17curandStateXORWOWPdS1_S1_S1__param_1,
	.param .u32 _Z9sa_kerneliiiP17curandStateXORWOWPdS1_S1_S1__param_2,
	.param .u64 .ptr .align 1 _Z9sa_kerneliiiP17curandStateXORWOWPdS1_S1_S1__param_3,
	.param .u64 .ptr .align 1 _Z9sa_kerneliiiP17curandStateXORWOWPdS1_S1_S1__param_4,
	.param .u64 .ptr .align 1 _Z9sa_kerneliiiP17curandStateXORWOWPdS1_S1_S1__param_5,
	.param .u64 .ptr .align 1 _Z9sa_kerneliiiP17curandStateXORWOWPdS1_S1_S1__param_6,
	.param .u64 .ptr .align 1 _Z9sa_kerneliiiP17curandStateXORWOWPdS1_S1_S1__param_7
)
{
	.reg .pred 	%p<44>;
	.reg .b32 	%r<212>;
	.reg .b32 	%f<3>;
	.reg .b64 	%rd<65>;
	.reg .b64 	%fd<343>;

	ld.param.u32 	%r53, [_Z9sa_kerneliiiP17curandStateXORWOWPdS1_S1_S1__param_0];
	ld.param.u32 	%r52, [_Z9sa_kerneliiiP17curandStateXORWOWPdS1_S1_S1__param_2];
	ld.param.u64 	%rd8, [_Z9sa_kerneliiiP17curandStateXORWOWPdS1_S1_S1__param_3];
	ld.param.u64 	%rd11, [_Z9sa_kerneliiiP17curandStateXORWOWPdS1_S1_S1__param_5];
	ld.param.u64 	%rd12, [_Z9sa_kerneliiiP17curandStateXORWOWPdS1_S1_S1__param_6];
	ld.param.u64 	%rd10, [_Z9sa_kerneliiiP17curandStateXORWOWPdS1_S1_S1__param_7];
	cvta.to.global.u64 	%rd1, %rd11;
	cvta.to.global.u64 	%rd2, %rd12;
	mov.u32 	%r54, %ctaid.x;
	mov.u32 	%r55, %ntid.x;
	mov.u32 	%r56, %tid.x;
	mad.lo.s32 	%r1, %r54, %r55, %r56;
	setp.ge.s32 	%p1, %r1, %r53;
	setp.lt.s32 	%p2, %r52, 1;
	or.pred  	%p3, %p1, %p2;
	@%p3 bra 	$L__BB1_54;
	ld.param.u32 	%r185, [_Z9sa_kerneliiiP17curandStateXORWOWPdS1_S1_S1__param_1];
	cvta.to.global.u64 	%rd13, %rd8;
	cvta.to.global.u64 	%rd14, %rd10;
	mul.wide.s32 	%rd15, %r1, 48;
	add.s64 	%rd3, %rd13, %rd15;
	mul.lo.s32 	%r2, %r185, %r1;
	mul.wide.s32 	%rd16, %r1, 8;
	add.s64 	%rd4, %rd14, %rd16;
	and.b32  	%r3, %r185, 2147483646;
	mov.b32 	%r193, 0;
	mov.u64 	%rd37, __cudart_sin_cos_coeffs;
$L__BB1_2:
	ld.param.u32 	%r186, [_Z9sa_kerneliiiP17curandStateXORWOWPdS1_S1_S1__param_1];
	setp.lt.s32 	%p4, %r186, 1;
	ld.global.v2.u32 	{%r58, %r59}, [%rd3];
	shr.u32 	%r60, %r59, 2;
	xor.b32  	%r61, %r60, %r59;
	ld.global.v2.u32 	{%r62, %r63}, [%rd3+8];
	ld.global.v2.u32 	{%r64, %r65}, [%rd3+16];
	shl.b32 	%r66, %r65, 4;
	shl.b32 	%r67, %r61, 1;
	xor.b32  	%r68, %r67, %r66;
	xor.b32  	%r69, %r68, %r61;
	xor.b32  	%r70, %r69, %r65;
	add.s32 	%r71, %r58, %r70;
	add.s32 	%r72, %r71, 362437;
	shr.u32 	%r73, %r62, 2;
	xor.b32  	%r74, %r73, %r62;
	shl.b32 	%r75, %r70, 4;
	shl.b32 	%r76, %r74, 1;
	xor.b32  	%r77, %r76, %r75;
	xor.b32  	%r78, %r77, %r74;
	xor.b32  	%r79, %r78, %r70;
	add.s32 	%r80, %r58, %r79;
	add.s32 	%r81, %r80, 724874;
	cvt.u64.u32 	%rd17, %r72;
	mul.wide.u32 	%rd18, %r81, 2097152;
	xor.b64  	%rd19, %rd18, %rd17;
	cvt.rn.f64.u64 	%fd81, %rd19;
	fma.rn.f64 	%fd82, %fd81, 0d3CA0000000000000, 0d3C90000000000000;
	cvt.rn.f64.s32 	%fd83, %r186;
	mul.f64 	%fd84, %fd82, %fd83;
	cvt.rzi.f64.f64 	%fd85, %fd84;
	cvt.rzi.s32.f64 	%r82, %fd85;
	shr.u32 	%r83, %r63, 2;
	xor.b32  	%r84, %r83, %r63;
	shl.b32 	%r85, %r79, 4;
	shl.b32 	%r86, %r84, 1;
	xor.b32  	%r87, %r86, %r85;
	xor.b32  	%r88, %r87, %r84;
	xor.b32  	%r89, %r88, %r79;
	add.s32 	%r90, %r58, %r89;
	add.s32 	%r91, %r90, 1087311;
	shr.u32 	%r92, %r64, 2;
	xor.b32  	%r93, %r92, %r64;
	st.global.v2.u32 	[%rd3+8], {%r70, %r79};
	shl.b32 	%r94, %r89, 4;
	shl.b32 	%r95, %r93, 1;
	xor.b32  	%r96, %r95, %r94;
	xor.b32  	%r97, %r96, %r93;
	xor.b32  	%r98, %r97, %r89;
	st.global.v2.u32 	[%rd3+16], {%r89, %r98};
	add.s32 	%r99, %r58, 1449748;
	st.global.v2.u32 	[%rd3], {%r99, %r65};
	add.s32 	%r100, %r98, %r99;
	cvt.u64.u32 	%rd20, %r91;
	mul.wide.u32 	%rd21, %r100, 2097152;
	xor.b64  	%rd22, %rd21, %rd20;
	cvt.rn.f64.u64 	%fd86, %rd22;
	fma.rn.f64 	%fd87, %fd86, 0d3CA0000000000000, 0d3C90000000000000;
	fma.rn.f64 	%fd88, %fd87, 0d4000000000000000, 0dBFF0000000000000;
	mul.f64 	%fd89, %fd88, 0d4082C00000000000;
	add.s32 	%r5, %r82, %r2;
	mul.wide.s32 	%rd23, %r5, 8;
	add.s64 	%rd5, %rd2, %rd23;
	st.global.f64 	[%rd5], %fd89;
	mov.f64 	%fd326, 0d0000000000000000;
	@%p4 bra 	$L__BB1_24;
	ld.param.u32 	%r187, [_Z9sa_kerneliiiP17curandStateXORWOWPdS1_S1_S1__param_1];
	setp.eq.s32 	%p5, %r187, 1;
	mov.f64 	%fd319, 0d0000000000000000;
	mov.f64 	%fd318, 0d3FF0000000000000;
	mov.b32 	%r201, 0;
	@%p5 bra 	$L__BB1_16;
	ld.param.u32 	%r188, [_Z9sa_kerneliiiP17curandStateXORWOWPdS1_S1_S1__param_1];
	and.b32  	%r103, %r188, 2147483646;
	neg.s32 	%r196, %r103;
	mov.f64 	%fd319, 0d0000000000000000;
	mov.f64 	%fd318, 0d3FF0000000000000;
	mov.b32 	%r195, 1;
	mov.u32 	%r194, %r2;
$L__BB1_5:
	mul.wide.s32 	%rd24, %r194, 8;
	add.s64 	%rd6, %rd1, %rd24;
	ld.global.f64 	%fd95, [%rd6];
	div.rn.f64 	%fd96, %fd95, 0d40AF400000000000;
	fma.rn.f64 	%fd3, %fd95, %fd96, %fd319;
	cvt.rn.f64.u32 	%fd97, %r195;
	sqrt.rn.f64 	%fd98, %fd97;
	div.rn.f64 	%fd4, %fd95, %fd98;
	abs.f64 	%fd5, %fd4;
	setp.neu.f64 	%p6, %fd5, 0d7FF0000000000000;
	@%p6 bra 	$L__BB1_7;
	mov.f64 	%fd104, 0d0000000000000000;
	mul.rn.f64 	%fd315, %fd4, %fd104;
	mov.b32 	%r198, 1;
	bra.uni 	$L__BB1_10;
$L__BB1_7:
	mul.f64 	%fd99, %fd4, 0d3FE45F306DC9C883;
	cvt.rni.s32.f64 	%r197, %fd99;
	cvt.rn.f64.s32 	%fd100, %r197;
	fma.rn.f64 	%fd101, %fd100, 0dBFF921FB54442D18, %fd4;
	fma.rn.f64 	%fd102, %fd100, 0dBC91A62633145C00, %fd101;
	fma.rn.f64 	%fd315, %fd100, 0dB97B839A252049C0, %fd102;
	setp.ltu.f64 	%p7, %fd5, 0d41E0000000000000;
	@%p7 bra 	$L__BB1_9;
	{ // callseq 0, 0
	.param .b64 param0;
	st.param.f64 	[param0], %fd4;
	.param .align 16 .b8 retval0[16];
	call.uni (retval0), 
	__internal_trig_reduction_slowpathd, 
	(
	param0
	);
	ld.param.f64 	%fd315, [retval0];
	ld.param.b32 	%r197, [retval0+8];
	} // callseq 0
$L__BB1_9:
	add.s32 	%r198, %r197, 1;
$L__BB1_10:
	shl.b32 	%r106, %r198, 6;
	cvt.u64.u32 	%rd25, %r106;
	and.b64  	%rd26, %rd25, 64;
	mov.u64 	%rd27, __cudart_sin_cos_coeffs;
	add.s64 	%rd28, %rd27, %rd26;
	mul.rn.f64 	%fd105, %fd315, %fd315;
	and.b32  	%r107, %r198, 1;
	setp.eq.b32 	%p8, %r107, 1;
	selp.f64 	%fd106, 0dBDA8FF8320FD8164, 0d3DE5DB65F9785EBA, %p8;
	ld.global.nc.v2.f64 	{%fd107, %fd108}, [%rd28];
	fma.rn.f64 	%fd109, %fd106, %fd105, %fd107;
	fma.rn.f64 	%fd110, %fd109, %fd105, %fd108;
	ld.global.nc.v2.f64 	{%fd111, %fd112}, [%rd28+16];
	fma.rn.f64 	%fd113, %fd110, %fd105, %fd111;
	fma.rn.f64 	%fd114, %fd113, %fd105, %fd112;
	ld.global.nc.v2.f64 	{%fd115, %fd116}, [%rd28+32];
	fma.rn.f64 	%fd117, %fd114, %fd105, %fd115;
	fma.rn.f64 	%fd118, %fd117, %fd105, %fd116;
	fma.rn.f64 	%fd119, %fd118, %fd315, %fd315;
	fma.rn.f64 	%fd120, %fd118, %fd105, 0d3FF0000000000000;
	selp.f64 	%fd121, %fd120, %fd119, %p8;
	and.b32  	%r108, %r198, 2;
	setp.eq.s32 	%p9, %r108, 0;
	mov.f64 	%fd122, 0d0000000000000000;
	sub.f64 	%fd123, %fd122, %fd121;
	selp.f64 	%fd124, %fd121, %fd123, %p9;
	mul.f64 	%fd11, %fd318, %fd124;
	ld.global.f64 	%fd125, [%rd6+8];
	div.rn.f64 	%fd126, %fd125, 0d40AF400000000000;
	fma.rn.f64 	%fd319, %fd125, %fd126, %fd3;
	add.s32 	%r109, %r195, 1;
	cvt.rn.f64.u32 	%fd127, %r109;
	sqrt.rn.f64 	%fd128, %fd127;
	div.rn.f64 	%fd13, %fd125, %fd128;
	abs.f64 	%fd14, %fd13;
	setp.eq.f64 	%p10, %fd14, 0d7FF0000000000000;
	@%p10 bra 	$L__BB1_14;
	mul.f64 	%fd129, %fd13, 0d3FE45F306DC9C883;
	cvt.rni.s32.f64 	%r199, %fd129;
	cvt.rn.f64.s32 	%fd130, %r199;
	fma.rn.f64 	%fd131, %fd130, 0dBFF921FB54442D18, %fd13;
	fma.rn.f64 	%fd132, %fd130, 0dBC91A62633145C00, %fd131;
	fma.rn.f64 	%fd317, %fd130, 0dB97B839A252049C0, %fd132;
	setp.ltu.f64 	%p11, %fd14, 0d41E0000000000000;
	@%p11 bra 	$L__BB1_13;
	{ // callseq 1, 0
	.param .b64 param0;
	st.param.f64 	[param0], %fd13;
	.param .align 16 .b8 retval0[16];
	call.uni (retval0), 
	__internal_trig_reduction_slowpathd, 
	(
	param0
	);
	ld.param.f64 	%fd317, [retval0];
	ld.param.b32 	%r199, [retval0+8];
	} // callseq 1
$L__BB1_13:
	add.s32 	%r200, %r199, 1;
	bra.uni 	$L__BB1_15;
$L__BB1_14:
	mov.f64 	%fd134, 0d0000000000000000;
	mul.rn.f64 	%fd317, %fd13, %fd134;
	mov.b32 	%r200, 1;
$L__BB1_15:
	shl.b32 	%r112, %r200, 6;
	cvt.u64.u32 	%rd29, %r112;
	and.b64  	%rd30, %rd29, 64;
	mov.u64 	%rd31, __cudart_sin_cos_coeffs;
	add.s64 	%rd32, %rd31, %rd30;
	mul.rn.f64 	%fd135, %fd317, %fd317;
	and.b32  	%r113, %r200, 1;
	setp.eq.b32 	%p12, %r113, 1;
	selp.f64 	%fd136, 0dBDA8FF8320FD8164, 0d3DE5DB65F9785EBA, %p12;
	ld.global.nc.v2.f64 	{%fd137, %fd138}, [%rd32];
	fma.rn.f64 	%fd139, %fd136, %fd135, %fd137;
	fma.rn.f64 	%fd140, %fd139, %fd135, %fd138;
	ld.global.nc.v2.f64 	{%fd141, %fd142}, [%rd32+16];
	fma.rn.f64 	%fd143, %fd140, %fd135, %fd141;
	fma.rn.f64 	%fd144, %fd143, %fd135, %fd142;
	ld.global.nc.v2.f64 	{%fd145, %fd146}, [%rd32+32];
	fma.rn.f64 	%fd147, %fd144, %fd135, %fd145;
	fma.rn.f64 	%fd148, %fd147, %fd135, %fd146;
	fma.rn.f64 	%fd149, %fd148, %fd317, %fd317;
	fma.rn.f64 	%fd150, %fd148, %fd135, 0d3FF0000000000000;
	selp.f64 	%fd151, %fd150, %fd149, %p12;
	and.b32  	%r114, %r200, 2;
	setp.eq.s32 	%p13, %r114, 0;
	mov.f64 	%fd152, 0d0000000000000000;
	sub.f64 	%fd153, %fd152, %fd151;
	selp.f64 	%fd154, %fd151, %fd153, %p13;
	mul.f64 	%fd318, %fd11, %fd154;
	add.s32 	%r196, %r196, 2;
	add.s32 	%r195, %r195, 2;
	add.s32 	%r194, %r194, 2;
	setp.ne.s32 	%p14, %r196, 0;
	mov.u32 	%r201, %r3;
	@%p14 bra 	$L__BB1_5;
$L__BB1_16:
	ld.param.u32 	%r189, [_Z9sa_kerneliiiP17curandStateXORWOWPdS1_S1_S1__param_1];
	and.b32  	%r115, %r189, 1;
	setp.eq.b32 	%p15, %r115, 1;
	not.pred 	%p16, %p15;
	@%p16 bra 	$L__BB1_23;
	add.s32 	%r116, %r201, %r2;
	mul.wide.s32 	%rd33, %r116, 8;
	add.s64 	%rd34, %rd1, %rd33;
	ld.global.f64 	%fd155, [%rd34];
	div.rn.f64 	%fd156, %fd155, 0d40AF400000000000;
	fma.rn.f64 	%fd319, %fd155, %fd156, %fd319;
	add.s32 	%r117, %r201, 1;
	cvt.rn.f64.u32 	%fd157, %r117;
	sqrt.rn.f64 	%fd158, %fd157;
	div.rn.f64 	%fd26, %fd155, %fd158;
	abs.f64 	%fd27, %fd26;
	setp.eq.f64 	%p17, %fd27, 0d7FF0000000000000;
	@%p17 bra 	$L__BB1_21;
	mul.f64 	%fd159, %fd26, 0d3FE45F306DC9C883;
	cvt.rni.s32.f64 	%r202, %fd159;
	cvt.rn.f64.s32 	%fd160, %r202;
	fma.rn.f64 	%fd161, %fd160, 0dBFF921FB54442D18, %fd26;
	fma.rn.f64 	%fd162, %fd160, 0dBC91A62633145C00, %fd161;
	fma.rn.f64 	%fd323, %fd160, 0dB97B839A252049C0, %fd162;
	setp.ltu.f64 	%p18, %fd27, 0d41E0000000000000;
	@%p18 bra 	$L__BB1_20;
	{ // callseq 2, 0
	.param .b64 param0;
	st.param.f64 	[param0], %fd26;
	.param .align 16 .b8 retval0[16];
	call.uni (retval0), 
	__internal_trig_reduction_slowpathd, 
	(
	param0
	);
	ld.param.f64 	%fd323, [retval0];
	ld.param.b32 	%r202, [retval0+8];
	} // callseq 2
$L__BB1_20:
	add.s32 	%r203, %r202, 1;
	bra.uni 	$L__BB1_22;
$L__BB1_21:
	mov.f64 	%fd164, 0d0000000000000000;
	mul.rn.f64 	%fd323, %fd26, %fd164;
	mov.b32 	%r203, 1;
$L__BB1_22:
	shl.b32 	%r120, %r203, 6;
	cvt.u64.u32 	%rd35, %r120;
	and.b64  	%rd36, %rd35, 64;
	add.s64 	%rd38, %rd37, %rd36;
	mul.rn.f64 	%fd165, %fd323, %fd323;
	and.b32  	%r121, %r203, 1;
	setp.eq.b32 	%p19, %r121, 1;
	selp.f64 	%fd166, 0dBDA8FF8320FD8164, 0d3DE5DB65F9785EBA, %p19;
	ld.global.nc.v2.f64 	{%fd167, %fd168}, [%rd38];
	fma.rn.f64 	%fd169, %fd166, %fd165, %fd167;
	fma.rn.f64 	%fd170, %fd169, %fd165, %fd168;
	ld.global.nc.v2.f64 	{%fd171, %fd172}, [%rd38+16];
	fma.rn.f64 	%fd173, %fd170, %fd165, %fd171;
	fma.rn.f64 	%fd174, %fd173, %fd165, %fd172;
	ld.global.nc.v2.f64 	{%fd175, %fd176}, [%rd38+32];
	fma.rn.f64 	%fd177, %fd174, %fd165, %fd175;
	fma.rn.f64 	%fd178, %fd177, %fd165, %fd176;
	fma.rn.f64 	%fd179, %fd178, %fd323, %fd323;
	fma.rn.f64 	%fd180, %fd178, %fd165, 0d3FF0000000000000;
	selp.f64 	%fd181, %fd180, %fd179, %p19;
	and.b32  	%r122, %r203, 2;
	setp.eq.s32 	%p20, %r122, 0;
	mov.f64 	%fd182, 0d0000000000000000;
	sub.f64 	%fd183, %fd182, %fd181;
	selp.f64 	%fd184, %fd181, %fd183, %p20;
	mul.f64 	%fd318, %fd318, %fd184;
$L__BB1_23:
	sub.f64 	%fd185, %fd319, %fd318;
	add.f64 	%fd326, %fd185, 0d3FF0000000000000;
$L__BB1_24:
	ld.param.u32 	%r190, [_Z9sa_kerneliiiP17curandStateXORWOWPdS1_S1_S1__param_1];
	setp.lt.s32 	%p21, %r190, 1;
	mov.f64 	%fd341, 0d0000000000000000;
	@%p21 bra 	$L__BB1_46;
	ld.param.u32 	%r191, [_Z9sa_kerneliiiP17curandStateXORWOWPdS1_S1_S1__param_1];
	setp.eq.s32 	%p22, %r191, 1;
	mov.f64 	%fd334, 0d0000000000000000;
	mov.f64 	%fd333, 0d3FF0000000000000;
	mov.b32 	%r209, 0;
	@%p22 bra 	$L__BB1_38;
	mov.f64 	%fd334, 0d0000000000000000;
	mov.f64 	%fd333, 0d3FF0000000000000;
	mov.b32 	%r204, 0;
$L__BB1_27:
	add.s32 	%r125, %r204, %r2;
	mul.wide.s32 	%rd39, %r125, 8;
	add.s64 	%rd7, %rd2, %rd39;
	ld.global.f64 	%fd192, [%rd7];
	div.rn.f64 	%fd193, %fd192, 0d40AF400000000000;
	fma.rn.f64 	%fd40, %fd192, %fd193, %fd334;
	add.s32 	%r126, %r204, 1;
	cvt.rn.f64.u32 	%fd194, %r126;
	sqrt.rn.f64 	%fd195, %fd194;
	div.rn.f64 	%fd41, %fd192, %fd195;
	abs.f64 	%fd42, %fd41;
	setp.neu.f64 	%p23, %fd42, 0d7FF0000000000000;
	@%p23 bra 	$L__BB1_29;
	mov.f64 	%fd201, 0d0000000000000000;
	mul.rn.f64 	%fd330, %fd41, %fd201;
	mov.b32 	%r206, 1;
	bra.uni 	$L__BB1_32;
$L__BB1_29:
	mul.f64 	%fd196, %fd41, 0d3FE45F306DC9C883;
	cvt.rni.s32.f64 	%r205, %fd196;
	cvt.rn.f64.s32 	%fd197, %r205;
	fma.rn.f64 	%fd198, %fd197, 0dBFF921FB54442D18, %fd41;
	fma.rn.f64 	%fd199, %fd197, 0dBC91A62633145C00, %fd198;
	fma.rn.f64 	%fd330, %fd197, 0dB97B839A252049C0, %fd199;
	setp.ltu.f64 	%p24, %fd42, 0d41E0000000000000;
	@%p24 bra 	$L__BB1_31;
	{ // callseq 3, 0
	.param .b64 param0;
	st.param.f64 	[param0], %fd41;
	.param .align 16 .b8 retval0[16];
	call.uni (retval0), 
	__internal_trig_reduction_slowpathd, 
	(
	param0
	);
	ld.param.f64 	%fd330, [retval0];
	ld.param.b32 	%r205, [retval0+8];
	} // callseq 3
$L__BB1_31:
	add.s32 	%r206, %r205, 1;
$L__BB1_32:
	shl.b32 	%r129, %r206, 6;
	cvt.u64.u32 	%rd40, %r129;
	and.b64  	%rd41, %rd40, 64;
	mov.u64 	%rd42, __cudart_sin_cos_coeffs;
	add.s64 	%rd43, %rd42, %rd41;
	mul.rn.f64 	%fd202, %fd330, %fd330;
	and.b32  	%r130, %r206, 1;
	setp.eq.b32 	%p25, %r130, 1;
	selp.f64 	%fd203, 0dBDA8FF8320FD8164, 0d3DE5DB65F9785EBA, %p25;
	ld.global.nc.v2.f64 	{%fd204, %fd205}, [%rd43];
	fma.rn.f64 	%fd206, %fd203, %fd202, %fd204;
	fma.rn.f64 	%fd207, %fd206, %fd202, %fd205;
	ld.global.nc.v2.f64 	{%fd208, %fd209}, [%rd43+16];
	fma.rn.f64 	%fd210, %fd207, %fd202, %fd208;
	fma.rn.f64 	%fd211, %fd210, %fd202, %fd209;
	ld.global.nc.v2.f64 	{%fd212, %fd213}, [%rd43+32];
	fma.rn.f64 	%fd214, %fd211, %fd202, %fd212;
	fma.rn.f64 	%fd215, %fd214, %fd202, %fd213;
	fma.rn.f64 	%fd216, %fd215, %fd330, %fd330;
	fma.rn.f64 	%fd217, %fd215, %fd202, 0d3FF0000000000000;
	selp.f64 	%fd218, %fd217, %fd216, %p25;
	and.b32  	%r131, %r206, 2;
	setp.eq.s32 	%p26, %r131, 0;
	mov.f64 	%fd219, 0d0000000000000000;
	sub.f64 	%fd220, %fd219, %fd218;
	selp.f64 	%fd221, %fd218, %fd220, %p26;
	mul.f64 	%fd48, %fd333, %fd221;
	ld.global.f64 	%fd222, [%rd7+8];
	div.rn.f64 	%fd223, %fd222, 0d40AF400000000000;
	fma.rn.f64 	%fd334, %fd222, %fd223, %fd40;
	add.s32 	%r204, %r204, 2;
	cvt.rn.f64.u32 	%fd224, %r204;
	sqrt.rn.f64 	%fd225, %fd224;
	div.rn.f64 	%fd50, %fd222, %fd225;
	abs.f64 	%fd51, %fd50;
	setp.eq.f64 	%p27, %fd51, 0d7FF0000000000000;
	@%p27 bra 	$L__BB1_36;
	mul.f64 	%fd226, %fd50, 0d3FE45F306DC9C883;
	cvt.rni.s32.f64 	%r207, %fd226;
	cvt.rn.f64.s32 	%fd227, %r207;
	fma.rn.f64 	%fd228, %fd227, 0dBFF921FB54442D18, %fd50;
	fma.rn.f64 	%fd229, %fd227, 0dBC91A62633145C00, %fd228;
	fma.rn.f64 	%fd332, %fd227, 0dB97B839A252049C0, %fd229;
	setp.ltu.f64 	%p28, %fd51, 0d41E0000000000000;
	@%p28 bra 	$L__BB1_35;
	{ // callseq 4, 0
	.param .b64 param0;
	st.param.f64 	[param0], %fd50;
	.param .align 16 .b8 retval0[16];
	call.uni (retval0), 
	__internal_trig_reduction_slowpathd, 
	(
	param0
	);
	ld.param.f64 	%fd332, [retval0];
	ld.param.b32 	%r207, [retval0+8];
	} // callseq 4
$L__BB1_35:
	add.s32 	%r208, %r207, 1;
	bra.uni 	$L__BB1_37;
$L__BB1_36:
	mov.f64 	%fd231, 0d0000000000000000;
	mul.rn.f64 	%fd332, %fd50, %fd231;
	mov.b32 	%r208, 1;
$L__BB1_37:
	shl.b32 	%r134, %r208, 6;
	cvt.u64.u32 	%rd44, %r134;
	and.b64  	%rd45, %rd44, 64;
	mov.u64 	%rd46, __cudart_sin_cos_coeffs;
	add.s64 	%rd47, %rd46, %rd45;
	mul.rn.f64 	%fd232, %fd332, %fd332;
	and.b32  	%r135, %r208, 1;
	setp.eq.b32 	%p29, %r135, 1;
	selp.f64 	%fd233, 0dBDA8FF8320FD8164, 0d3DE5DB65F9785EBA, %p29;
	ld.global.nc.v2.f64 	{%fd234, %fd235}, [%rd47];
	fma.rn.f64 	%fd236, %fd233, %fd232, %fd234;
	fma.rn.f64 	%fd237, %fd236, %fd232, %fd235;
	ld.global.nc.v2.f64 	{%fd238, %fd239}, [%rd47+16];
	fma.rn.f64 	%fd240, %fd237, %fd232, %fd238;
	fma.rn.f64 	%fd241, %fd240, %fd232, %fd239;
	ld.global.nc.v2.f64 	{%fd242, %fd243}, [%rd47+32];
	fma.rn.f64 	%fd244, %fd241, %fd232, %fd242;
	fma.rn.f64 	%fd245, %fd244, %fd232, %fd243;
	fma.rn.f64 	%fd246, %fd245, %fd332, %fd332;
	fma.rn.f64 	%fd247, %fd245, %fd232, 0d3FF0000000000000;
	selp.f64 	%fd248, %fd247, %fd246, %p29;
	and.b32  	%r136, %r208, 2;
	setp.eq.s32 	%p30, %r136, 0;
	mov.f64 	%fd249, 0d0000000000000000;
	sub.f64 	%fd250, %fd249, %fd248;
	selp.f64 	%fd251, %fd248, %fd250, %p30;
	mul.f64 	%fd333, %fd48, %fd251;
	setp.ne.s32 	%p31, %r204, %r3;
	mov.u32 	%r209, %r3;
	@%p31 bra 	$L__BB1_27;
$L__BB1_38:
	ld.param.u32 	%r192, [_Z9sa_kerneliiiP17curandStateXORWOWPdS1_S1_S1__param_1];
	and.b32  	%r137, %r192, 1;
	setp.eq.b32 	%p32, %r137, 1;
	not.pred 	%p33, %p32;
	@%p33 bra 	$L__BB1_45;
	add.s32 	%r138, %r209, %r2;
	mul.wide.s32 	%rd48, %r138, 8;
	add.s64 	%rd49, %rd2, %rd48;
	ld.global.f64 	%fd252, [%rd49];
	div.rn.f64 	%fd253, %fd252, 0d40AF400000000000;
	fma.rn.f64 	%fd334, %fd252, %fd253, %fd334;
	add.s32 	%r139, %r209, 1;
	cvt.rn.f64.u32 	%fd254, %r139;
	sqrt.rn.f64 	%fd255, %fd254;
	div.rn.f64 	%fd63, %fd252, %fd255;
	abs.f64 	%fd64, %fd63;
	setp.eq.f64 	%p34, %fd64, 0d7FF0000000000000;
	@%p34 bra 	$L__BB1_43;
	mul.f64 	%fd256, %fd63, 0d3FE45F306DC9C883;
	cvt.rni.s32.f64 	%r210, %fd256;
	cvt.rn.f64.s32 	%fd257, %r210;
	fma.rn.f64 	%fd258, %fd257, 0dBFF921FB54442D18, %fd63;
	fma.rn.f64 	%fd259, %fd257, 0dBC91A62633145C00, %fd258;
	fma.rn.f64 	%fd338, %fd257, 0dB97B839A252049C0, %fd259;
	setp.ltu.f64 	%p35, %fd64, 0d41E0000000000000;
	@%p35 bra 	$L__BB1_42;
	{ // callseq 5, 0
	.param .b64 param0;
	st.param.f64 	[param0], %fd63;
	.param .align 16 .b8 retval0[16];
	call.uni (retval0), 
	__internal_trig_reduction_slowpathd, 
	(
	param0
	);
	ld.param.f64 	%fd338, [retval0];
	ld.param.b32 	%r210, [retval0+8];
	} // callseq 5
$L__BB1_42:
	add.s32 	%r211, %r210, 1;
	bra.uni 	$L__BB1_44;
$L__BB1_43:
	mov.f64 	%fd261, 0d0000000000000000;
	mul.rn.f64 	%fd338, %fd63, %fd261;
	mov.b32 	%r211, 1;
$L__BB1_44:
	shl.b32 	%r142, %r211, 6;
	cvt.u64.u32 	%rd50, %r142;
	and.b64  	%rd51, %rd50, 64;
	mov.u64 	%rd52, __cudart_sin_cos_coeffs;
	add.s64 	%rd53, %rd52, %rd51;
	mul.rn.f64 	%fd262, %fd338, %fd338;
	and.b32  	%r143, %r211, 1;
	setp.eq.b32 	%p36, %r143, 1;
	selp.f64 	%fd263, 0dBDA8FF8320FD8164, 0d3DE5DB65F9785EBA, %p36;
	ld.global.nc.v2.f64 	{%fd264, %fd265}, [%rd53];
	fma.rn.f64 	%fd266, %fd263, %fd262, %fd264;
	fma.rn.f64 	%fd267, %fd266, %fd262, %fd265;
	ld.global.nc.v2.f64 	{%fd268, %fd269}, [%rd53+16];
	fma.rn.f64 	%fd270, %fd267, %fd262, %fd268;
	fma.rn.f64 	%fd271, %fd270, %fd262, %fd269;
	ld.global.nc.v2.f64 	{%fd272, %fd273}, [%rd53+32];
	fma.rn.f64 	%fd274, %fd271, %fd262, %fd272;
	fma.rn.f64 	%fd275, %fd274, %fd262, %fd273;
	fma.rn.f64 	%fd276, %fd275, %fd338, %fd338;
	fma.rn.f64 	%fd277, %fd275, %fd262, 0d3FF0000000000000;
	selp.f64 	%fd278, %fd277, %fd276, %p36;
	and.b32  	%r144, %r211, 2;
	setp.eq.s32 	%p37, %r144, 0;
	mov.f64 	%fd279, 0d0000000000000000;
	sub.f64 	%fd280, %fd279, %fd278;
	selp.f64 	%fd281, %fd278, %fd280, %p37;
	mul.f64 	%fd333, %fd333, %fd281;
$L__BB1_45:
	sub.f64 	%fd282, %fd334, %fd333;
	add.f64 	%fd341, %fd282, 0d3FF0000000000000;
$L__BB1_46:
	setp.leu.f64 	%p38, %fd341, %fd326;
	mov.f64 	%fd342, 0d4000000000000000;
	@%p38 bra 	$L__BB1_50;
	sub.f64 	%fd284, %fd326, %fd341;
	ld.global.f64 	%fd285, [%rd4];
	div.rn.f64 	%fd75, %fd284, %fd285;
	fma.rn.f64 	%fd286, %fd75, 0d3FF71547652B82FE, 0d4338000000000000;
	{
	.reg .b32 %temp; 
	mov.b64 	{%r47, %temp}, %fd286;
	}
	mov.f64 	%fd287, 0dC338000000000000;
	add.rn.f64 	%fd288, %fd286, %fd287;
	fma.rn.f64 	%fd289, %fd288, 0dBFE62E42FEFA39EF, %fd75;
	fma.rn.f64 	%fd290, %fd288, 0dBC7ABC9E3B39803F, %fd289;
	fma.rn.f64 	%fd291, %fd290, 0d3E5ADE1569CE2BDF, 0d3E928AF3FCA213EA;
	fma.rn.f64 	%fd292, %fd291, %fd290, 0d3EC71DEE62401315;
	fma.rn.f64 	%fd293, %fd292, %fd290, 0d3EFA01997C89EB71;
	fma.rn.f64 	%fd294, %fd293, %fd290, 0d3F2A01A014761F65;
	fma.rn.f64 	%fd295, %fd294, %fd290, 0d3F56C16C1852B7AF;
	fma.rn.f64 	%fd296, %fd295, %fd290, 0d3F81111111122322;
	fma.rn.f64 	%fd297, %fd296, %fd290, 0d3FA55555555502A1;
	fma.rn.f64 	%fd298, %fd297, %fd290, 0d3FC5555555555511;
	fma.rn.f64 	%fd299, %fd298, %fd290, 0d3FE000000000000B;
	fma.rn.f64 	%fd300, %fd299, %fd290, 0d3FF0000000000000;
	fma.rn.f64 	%fd301, %fd300, %fd290, 0d3FF0000000000000;
	{
	.reg .b32 %temp; 
	mov.b64 	{%r48, %temp}, %fd301;
	}
	{
	.reg .b32 %temp; 
	mov.b64 	{%temp, %r49}, %fd301;
	}
	shl.b32 	%r145, %r47, 20;
	add.s32 	%r146, %r145, %r49;
	mov.b64 	%fd342, {%r48, %r146};
	{
	.reg .b32 %temp; 
	mov.b64 	{%temp, %r147}, %fd75;
	}
	mov.b32 	%f2, %r147;
	abs.f32 	%f1, %f2;
	setp.lt.f32 	%p39, %f1, 0f4086232B;
	@%p39 bra 	$L__BB1_50;
	setp.lt.f64 	%p40, %fd75, 0d0000000000000000;
	add.f64 	%fd302, %fd75, 0d7FF0000000000000;
	selp.f64 	%fd342, 0d0000000000000000, %fd302, %p40;
	setp.geu.f32 	%p41, %f1, 0f40874800;
	@%p41 bra 	$L__BB1_50;
	shr.u32 	%r148, %r47, 31;
	add.s32 	%r149, %r47, %r148;
	shr.s32 	%r150, %r149, 1;
	shl.b32 	%r151, %r150, 20;
	add.s32 	%r152, %r49, %r151;
	mov.b64 	%fd303, {%r48, %r152};
	sub.s32 	%r153, %r47, %r150;
	shl.b32 	%r154, %r153, 20;
	add.s32 	%r155, %r154, 1072693248;
	mov.b32 	%r156, 0;
	mov.b64 	%fd304, {%r156, %r155};
	mul.f64 	%fd342, %fd304, %fd303;
$L__BB1_50:
	ld.global.v2.u32 	{%r157, %r158}, [%rd3];
	shr.u32 	%r159, %r158, 2;
	xor.b32  	%r160, %r159, %r158;
	ld.global.v2.u32 	{%r161, %r162}, [%rd3+8];
	ld.global.v2.u32 	{%r163, %r164}, [%rd3+16];
	shl.b32 	%r165, %r164, 4;
	shl.b32 	%r166, %r160, 1;
	xor.b32  	%r167, %r166, %r165;
	xor.b32  	%r168, %r167, %r160;
	xor.b32  	%r169, %r168, %r164;
	add.s32 	%r170, %r157, %r169;
	add.s32 	%r171, %r170, 362437;
	shr.u32 	%r172, %r161, 2;
	xor.b32  	%r173, %r172, %r161;
	st.global.v2.u32 	[%rd3+8], {%r163, %r164};
	shl.b32 	%r174, %r169, 4;
	shl.b32 	%r175, %r173, 1;
	xor.b32  	%r176, %r175, %r174;
	xor.b32  	%r177, %r176, %r173;
	xor.b32  	%r178, %r177, %r169;
	st.global.v2.u32 	[%rd3+16], {%r169, %r178};
	add.s32 	%r179, %r157, 724874;
	st.global.v2.u32 	[%rd3], {%r179, %r162};
	add.s32 	%r180, %r178, %r179;
	cvt.u64.u32 	%rd54, %r171;
	mul.wide.u32 	%rd55, %r180, 2097152;
	xor.b64  	%rd56, %rd55, %rd54;
	cvt.rn.f64.u64 	%fd305, %rd56;
	fma.rn.f64 	%fd306, %fd305, 0d3CA0000000000000, 0d3C90000000000000;
	setp.leu.f64 	%p42, %fd342, %fd306;
	@%p42 bra 	$L__BB1_52;
	mul.wide.s32 	%rd59, %r5, 8;
	add.s64 	%rd60, %rd1, %rd59;
	ld.global.f64 	%fd308, [%rd5];
	st.global.f64 	[%rd60], %fd308;
	bra.uni 	$L__BB1_53;
$L__BB1_52:
	mul.wide.s32 	%rd57, %r5, 8;
	add.s64 	%rd58, %rd1, %rd57;
	ld.global.f64 	%fd307, [%rd58];
	st.global.f64 	[%rd5], %fd307;
$L__BB1_53:
	ld.param.u64 	%rd64, [_Z9sa_kerneliiiP17curandStateXORWOWPdS1_S1_S1__param_4];
	cvta.to.global.u64 	%rd61, %rd64;
	mov.u32 	%r181, %ctaid.x;
	mov.u32 	%r182, %ntid.x;
	mov.u32 	%r183, %tid.x;
	mad.lo.s32 	%r184, %r181, %r182, %r183;
	mul.wide.s32 	%rd62, %r184, 8;
	add.s64 	%rd63, %rd61, %rd62;
	ld.global.f64 	%fd309, [%rd63];
	ld.global.f64 	%fd310, [%rd4];
	mul.f64 	%fd311, %fd309, %fd310;
	st.global.f64 	[%rd4], %fd311;
	add.s32 	%r193, %r193, 1;
	setp.ne.s32 	%p43, %r193, %r52;
	@%p43 bra 	$L__BB1_2;
$L__BB1_54:
	ret;

}
.func  (.param .align 16 .b8 func_retval0[16]) __internal_trig_reduction_slowpathd(
	.param .b64 __internal_trig_reduction_slowpathd_param_0
)
{
	.local .align 8 .b8 	__local_depot2[40];
	.reg .b64 	%SP;
	.reg .b64 	%SPL;
	.reg .pred 	%p<10>;
	.reg .b32 	%r<47>;
	.reg .b64 	%rd<74>;
	.reg .b64 	%fd<5>;

	mov.u64 	%SPL, __local_depot2;
	ld.param.f64 	%fd4, [__internal_trig_reduction_slowpathd_param_0];
	add.u64 	%rd1, %SPL, 0;
	{
	.reg .b32 %temp; 
	mov.b64 	{%temp, %r1}, %fd4;
	}
	shr.u32 	%r2, %r1, 20;
	and.b32  	%r3, %r2, 2047;
	setp.eq.s32 	%p1, %r3, 2047;
	mov.b32 	%r46, 0;
	@%p1 bra 	$L__BB2_9;
	add.s32 	%r20, %r3, -1024;
	mov.b64 	%rd20, %fd4;
	shl.b64 	%rd2, %rd20, 11;
	shr.u32 	%r4, %r20, 6;
	sub.s32 	%r45, 15, %r4;
	sub.s32 	%r21, 19, %r4;
	setp.lt.u32 	%p2, %r20, 128;
	selp.b32 	%r6, 18, %r21, %p2;
	setp.ge.s32 	%p3, %r45, %r6;
	mov.b64 	%rd70, 0;
	@%p3 bra 	$L__BB2_4;
	add.s32 	%r23, %r6, %r4;
	neg.s32 	%r43, %r23;
	or.b64  	%rd3, %rd2, -9223372036854775808;
	mov.b64 	%rd70, 0;
	mov.b32 	%r42, 0;
	mov.u64 	%rd25, __cudart_i2opi_d;
	mov.u32 	%r44, %r45;
$L__BB2_3:
	.pragma "nounroll";
	mul.wide.s32 	%rd22, %r42, 8;
	add.s64 	%rd23, %rd1, %rd22;
	mul.wide.s32 	%rd24, %r44, 8;
	add.s64 	%rd26, %rd25, %rd24;
	ld.global.nc.u64 	%rd27, [%rd26];
	{
	.reg .u32 %r0, %r1, %r2, %r3, %alo, %ahi, %blo, %bhi, %clo, %chi;
	mov.b64 	{%alo,%ahi}, %rd27;
	mov.b64 	{%blo,%bhi}, %rd3;
	mov.b64 	{%clo,%chi}, %rd70;
	mad.lo.cc.u32 	%r0, %alo, %blo, %clo;
	madc.hi.cc.u32 	%r1, %alo, %blo, %chi;
	madc.hi.u32 	%r2, %alo, %bhi, 0;
	mad.lo.cc.u32 	%r1, %alo, %bhi, %r1;
	madc.hi.cc.u32 	%r2, %ahi, %blo, %r2;
	madc.hi.u32 	%r3, %ahi, %bhi, 0;
	mad.lo.cc.u32 	%r1, %ahi, %blo, %r1;
	madc.lo.cc.u32 	%r2, %ahi, %bhi, %r2;
	addc.u32 	%r3, %r3, 0;
	mov.b64 	%rd28, {%r0,%r1};
	mov.b64 	%rd70, {%r2,%r3};
	}
	st.local.u64 	[%rd23], %rd28;
	add.s32 	%r44, %r44, 1;
	add.s32 	%r43, %r43, 1;
	add.s32 	%r42, %r42, 1;
	setp.ne.s32 	%p4, %r43, -15;
	mov.u32 	%r45, %r6;
	@%p4 bra 	$L__BB2_3;
$L__BB2_4:
	cvt.s64.s32 	%rd29, %r45;
	cvt.u64.u32 	%rd30, %r4;
	add.s64 	%rd31, %rd30, %rd29;
	shl.b64 	%rd32, %rd31, 3;
	add.s64 	%rd33, %rd1, %rd32;
	st.local.u64 	[%rd33+-120], %rd70;
	and.b32  	%r15, %r2, 63;
	ld.local.u64 	%rd72, [%rd1+16];
	ld.local.u64 	%rd71, [%rd1+24];
	setp.eq.s32 	%p5, %r15, 0;
	@%p5 bra 	$L__BB2_6;
	shl.b64 	%rd34, %rd71, %r15;
	shr.u64 	%rd35, %rd72, 1;
	xor.b32  	%r24, %r15, 63;
	shr.u64 	%rd36, %rd35, %r24;
	or.b64  	%rd71, %rd34, %rd36;
	ld.local.u64 	%rd37, [%rd1+8];
	shl.b64 	%rd38, %rd72, %r15;
	shr.u64 	%rd39, %rd37, 1;
	shr.u64 	%rd40, %rd39, %r24;
	or.b64  	%rd72, %rd38, %rd40;
$L__BB2_6:
	and.b32  	%r25, %r1, -2147483648;
	shr.u64 	%rd41, %rd71, 62;
	cvt.u32.u64 	%r26, %rd41;
	mov.b64 	{%r27, %r28}, %rd71;
	mov.b64 	{%r29, %r30}, %rd72;
	shf.l.wrap.b32 	%r31, %r30, %r27, 2;
	shf.l.wrap.b32 	%r32, %r27, %r28, 2;
	mov.b64 	%rd42, {%r31, %r32};
	shl.b64 	%rd43, %rd72, 2;
	shr.u64 	%rd44, %rd42, 63;
	cvt.u32.u64 	%r33, %rd44;
	add.s32 	%r34, %r33, %r26;
	setp.eq.s32 	%p6, %r25, 0;
	neg.s32 	%r35, %r34;
	selp.b32 	%r46, %r34, %r35, %p6;
	setp.gt.s64 	%p7, %rd42, -1;
	mov.b64 	%rd45, 0;
	{
	.reg .u32 %r0, %r1, %r2, %r3, %a0, %a1, %a2, %a3, %b0, %b1, %b2, %b3;
	mov.b64 	{%a0,%a1}, %rd45;
	mov.b64 	{%a2,%a3}, %rd45;
	mov.b64 	{%b0,%b1}, %rd43;
	mov.b64 	{%b2,%b3}, %rd42;
	sub.cc.u32 	%r0, %a0, %b0;
	subc.cc.u32 	%r1, %a1, %b1;
	subc.cc.u32 	%r2, %a2, %b2;
	subc.u32 	%r3, %a3, %b3;
	mov.b64 	%rd46, {%r0,%r1};
	mov.b64 	%rd47, {%r2,%r3};
	}
	xor.b32  	%r36, %r25, -2147483648;
	selp.b64 	%rd73, %rd42, %rd47, %p7;
	selp.b64 	%rd14, %rd43, %rd46, %p7;
	selp.b32 	%r17, %r25, %r36, %p7;
	clz.b64 	%r37, %rd73;
	cvt.u64.u32 	%rd15, %r37;
	setp.eq.s32 	%p8, %r37, 0;
	@%p8 bra 	$L__BB2_8;
	cvt.u32.u64 	%r38, %rd15;
	and.b32  	%r39, %r38, 63;
	shl.b64 	%rd48, %rd73, %r39;
	shr.u64 	%rd49, %rd14, 1;
	not.b32 	%r40, %r38;
	and.b32  	%r41, %r40, 63;
	shr.u64 	%rd50, %rd49, %r41;
	or.b64  	%rd73, %rd48, %rd50;
$L__BB2_8:
	mov.b64 	%rd51, -3958705157555305931;
	{
	.reg .u32 %r0, %r1, %r2, %r3, %alo, %ahi, %blo, %bhi;
	mov.b64 	{%alo,%ahi}, %rd73;
	mov.b64 	{%blo,%bhi}, %rd51;
	mul.lo.u32 	%r0, %alo, %blo;
	mul.hi.u32 	%r1, %alo, %blo;
	mad.lo.cc.u32 	%r1, %alo, %bhi, %r1;
	madc.hi.u32 	%r2, %alo, %bhi, 0;
	mad.lo.cc.u32 	%r1, %ahi, %blo, %r1;
	madc.hi.cc.u32 	%r2, %ahi, %blo, %r2;
	madc.hi.u32 	%r3, %ahi, %bhi, 0;
	mad.lo.cc.u32 	%r2, %ahi, %bhi, %r2;
	addc.u32 	%r3, %r3, 0;
	mov.b64 	%rd52, {%r0,%r1};
	mov.b64 	%rd53, {%r2,%r3};
	}
	setp.gt.s64 	%p9, %rd53, 0;
	{
	.reg .u32 %r0, %r1, %r2, %r3, %a0, %a1, %a2, %a3, %b0, %b1, %b2, %b3;
	mov.b64 	{%a0,%a1}, %rd52;
	mov.b64 	{%a2,%a3}, %rd53;
	mov.b64 	{%b0,%b1}, %rd52;
	mov.b64 	{%b2,%b3}, %rd53;
	add.cc.u32 	%r0, %a0, %b0;
	addc.cc.u32 	%r1, %a1, %b1;
	addc.cc.u32 	%r2, %a2, %b2;
	addc.u32 	%r3, %a3, %b3;
	mov.b64 	%rd54, {%r0,%r1};
	mov.b64 	%rd55, {%r2,%r3};
	}
	selp.b64 	%rd56, %rd55, %rd53, %p9;
	selp.s64 	%rd57, -1, 0, %p9;
	sub.s64 	%rd58, %rd57, %rd15;
	cvt.u64.u32 	%rd59, %r17;
	shl.b64 	%rd60, %rd59, 32;
	add.s64 	%rd61, %rd56, 1;
	shr.u64 	%rd62, %rd61, 10;
	add.s64 	%rd63, %rd62, 1;
	shr.u64 	%rd64, %rd63, 1;
	shl.b64 	%rd65, %rd58, 52;
	add.s64 	%rd66, %rd65, %rd64;
	add.s64 	%rd67, %rd66, 4602678819172646912;
	or.b64  	%rd68, %rd67, %rd60;
	mov.b64 	%fd4, %rd68;
$L__BB2_9:
	st.param.f64 	[func_retval0], %fd4;
	st.param.b32 	[func_retval0+8], %r46;
	ret;

}


// ===== COMPILED SASS (sm_100) =====

	.target	sm_100

	.elftype	@"ET_EXEC"


//--------------------- .note.nv.tkinfo           --------------------------
	.section	.note.nv.tkinfo,"",@"SHT_NOTE"
	.sectionflags	@"SHF_NOTE_NV_TKINFO"
	.tkinfo
        /*0018*/ 	.word	0x00000002
        /*0030*/ 	.string	""
        /*0030*/ 	.string	"ptxas"
        /*0030*/ 	.string	"Cuda compilation tools, release 13.0, V13.0.88"
        /*0030*/ 	.string	"Build cuda_13.0.r13.0/compiler.36424714_0"
        /*0030*/ 	.string	"-arch sm_100 -m 64 "



//--------------------- .note.nv.cuinfo           --------------------------
	.section	.note.nv.cuinfo,"",@"SHT_NOTE"
	.sectionflags	@"SHF_NOTE_NV_CUINFO"
        /*0018*/ 	.short	0x0002
        /*001a*/ 	.short	0x0064
        /*001c*/ 	.short	0x0082
	.zero		2


//--------------------- .nv.info                  --------------------------
	.section	.nv.info,"",@"SHT_CUDA_INFO"
	.align	4


	//----- nvinfo : EIATTR_REGCOUNT
	.align		4
        /*0000*/ 	.byte	0x04, 0x2f
        /*0002*/ 	.short	(.L_12 - .L_11)
	.align		4
.L_11:
        /*0004*/ 	.word	index@(_Z18curand_init_kernelP17curandStateXORWOWi)
        /*0008*/ 	.word	0x0000001f


	//----- nvinfo : EIATTR_FRAME_SIZE
	.align		4
.L_12:
        /*000c*/ 	.byte	0x04, 0x11
        /*000e*/ 	.short	(.L_14 - .L_13)
	.align		4
.L_13:
        /*0010*/ 	.word	index@(_Z18curand_init_kernelP17curandStateXORWOWi)
        /*0014*/ 	.word	0x00000000


	//----- nvinfo : EIATTR_REGCOUNT
	.align		4
.L_14:
        /*0018*/ 	.byte	0x04, 0x2f
        /*001a*/ 	.short	(.L_16 - .L_15)
	.align		4
.L_15:
        /*001c*/ 	.word	index@(_Z9sa_kerneliiiP17curandStateXORWOWPdS1_S1_S1_)
        /*0020*/ 	.word	0x0000002a


	//----- nvinfo : EIATTR_FRAME_SIZE
	.align		4
.L_16:
        /*0024*/ 	.byte	0x04, 0x11
        /*0026*/ 	.short	(.L_18 - .L_17)
	.align		4
.L_17:
        /*0028*/ 	.word	index@($_Z9sa_kerneliiiP17curandStateXORWOWPdS1_S1_S1_$__internal_trig_reduction_slowpathd)
        /*002c*/ 	.word	0x00000028


	//----- nvinfo : EIATTR_FRAME_SIZE
	.align		4
.L_18:
        /*0030*/ 	.byte	0x04, 0x11
        /*0032*/ 	.short	(.L_20 - .L_19)
	.align		4
.L_19:
        /*0034*/ 	.word	index@($__internal_1_$__cuda_sm20_dsqrt_rn_f64_mediumpath_v1)
        /*0038*/ 	.word	0x00000028


	//----- nvinfo : EIATTR_FRAME_SIZE
	.align		4
.L_20:
        /*003c*/ 	.byte	0x04, 0x11
        /*003e*/ 	.short	(.L_22 - .L_21)
	.align		4
.L_21:
        /*0040*/ 	.word	index@($__internal_0_$__cuda_sm20_div_rn_f64_full)
        /*0044*/ 	.word	0x00000028


	//----- nvinfo : EIATTR_FRAME_SIZE
	.align		4
.L_22:
        /*0048*/ 	.byte	0x04, 0x11
        /*004a*/ 	.short	(.L_24 - .L_23)
	.align		4
.L_23:
        /*004c*/ 	.word	index@(_Z9sa_kerneliiiP17curandStateXORWOWPdS1_S1_S1_)
        /*0050*/ 	.word	0x00000028


	//----- nvinfo : EIATTR_MIN_STACK_SIZE
	.align		4
.L_24:
        /*0054*/ 	.byte	0x04, 0x12
        /*0056*/ 	.short	(.L_26 - .L_25)
	.align		4
.L_25:
        /*0058*/ 	.word	index@(_Z9sa_kerneliiiP17curandStateXORWOWPdS1_S1_S1_)
        /*005c*/ 	.word	0x00000028


	//----- nvinfo : EIATTR_MIN_STACK_SIZE
	.align		4
.L_26:
        /*0060*/ 	.byte	0x04, 0x12
        /*0062*/ 	.short	(.L_28 - .L_27)
	.align		4
.L_27:
        /*0064*/ 	.word	index@(_Z18curand_init_kernelP17curandStateXORWOWi)
        /*0068*/ 	.word	0x00000000
.L_28:


//--------------------- .nv.compat                --------------------------
	.section	.nv.compat,"",@"SHT_CUDA_COMPAT_INFO"
	.align	4
        /*0000*/ 	.byte	0x02, 0x09, 0x00, 0x00, 0x02, 0x02, 0x01, 0x00, 0x02, 0x05, 0x05, 0x00, 0x03, 0x07, 0x01, 0x01
        /*0010*/ 	.byte	0x02, 0x03, 0x00, 0x00, 0x02, 0x06, 0x01, 0x00, 0x04, 0x0b, 0x08, 0x00, 0x01, 0x00, 0x00, 0x00
        /*0020*/ 	.byte	0x00, 0x00, 0x00, 0x00


//--------------------- .nv.info._Z9sa_kerneliiiP17curandStateXORWOWPdS1_S1_S1_ --------------------------
	.section	.nv.info._Z9sa_kerneliiiP17curandStateXORWOWPdS1_S1_S1_,"",@"SHT_CUDA_INFO"
	.sectionflags	@""
	.align	4


	//----- nvinfo : EIATTR_CUDA_API_VERSION
	.align		4
        /*0000*/ 	.byte	0x04, 0x37
        /*0002*/ 	.short	(.L_30 - .L_29)
.L_29:
        /*0004*/ 	.word	0x00000082


	//----- nvinfo : EIATTR_KPARAM_INFO
	.align		4
.L_30:
        /*0008*/ 	.byte	0x04, 0x17
        /*000a*/ 	.short	(.L_32 - .L_31)
.L_31:
        /*000c*/ 	.word	0x00000000
        /*0010*/ 	.short	0x0007
        /*0012*/ 	.short	0x0030
        /*0014*/ 	.byte	0x00, 0xf5, 0x21, 0x00


	//----- nvinfo : EIATTR_KPARAM_INFO
	.align		4
.L_32:
        /*0018*/ 	.byte	0x04, 0x17
        /*001a*/ 	.short	(.L_34 - .L_33)
.L_33:
        /*001c*/ 	.word	0x00000000
        /*0020*/ 	.short	0x0006
        /*0022*/ 	.short	0x0028
        /*0024*/ 	.byte	0x00, 0xf5, 0x21, 0x00


	//----- nvinfo : EIATTR_KPARAM_INFO
	.align		4
.L_34:
        /*0028*/ 	.byte	0x04, 0x17
        /*002a*/ 	.short	(.L_36 - .L_35)
.L_35:
        /*002c*/ 	.word	0x00000000
        /*0030*/ 	.short	0x0005
        /*0032*/ 	.short	0x0020
        /*0034*/ 	.byte	0x00, 0xf5, 0x21, 0x00


	//----- nvinfo : EIATTR_KPARAM_INFO
	.align		4
.L_36:
        /*0038*/ 	.byte	0x04, 0x17
        /*003a*/ 	.short	(.L_38 - .L_37)
.L_37:
        /*003c*/ 	.word	0x00000000
        /*0040*/ 	.short	0x0004
        /*0042*/ 	.short	0x0018
        /*0044*/ 	.byte	0x00, 0xf5, 0x21, 0x00


	//----- nvinfo : EIATTR_KPARAM_INFO
	.align		4
.L_38:
        /*0048*/ 	.byte	0x04, 0x17
        /*004a*/ 	.short	(.L_40 - .L_39)
.L_39:
        /*004c*/ 	.word	0x00000000
        /*0050*/ 	.short	0x0003
        /*0052*/ 	.short	0x0010
        /*0054*/ 	.byte	0x00, 0xf5, 0x21, 0x00


	//----- nvinfo : EIATTR_KPARAM_INFO
	.align		4
.L_40:
        /*0058*/ 	.byte	0x04, 0x17
        /*005a*/ 	.short	(.L_42 - .L_41)
.L_41:
        /*005c*/ 	.word	0x00000000
        /*0060*/ 	.short	0x0002
        /*0062*/ 	.short	0x0008
        /*0064*/ 	.byte	0x00, 0xf0, 0x11, 0x00


	//----- nvinfo : EIATTR_KPARAM_INFO
	.align		4
.L_42:
        /*0068*/ 	.byte	0x04, 0x17
        /*006a*/ 	.short	(.L_44 - .L_43)
.L_43:
        /*006c*/ 	.word	0x00000000
        /*0070*/ 	.short	0x0001
        /*0072*/ 	.short	0x0004
        /*0074*/ 	.byte	0x00, 0xf0, 0x11, 0x00


	//----- nvinfo : EIATTR_KPARAM_INFO
	.align		4
.L_44:
        /*0078*/ 	.byte	0x04, 0x17
        /*007a*/ 	.short	(.L_46 - .L_45)
.L_45:
        /*007c*/ 	.word	0x00000000
        /*0080*/ 	.short	0x0000
        /*0082*/ 	.short	0x0000
        /*0084*/ 	.byte	0x00, 0xf0, 0x11, 0x00


	//----- nvinfo : EIATTR_SPARSE_MMA_MASK
	.align		4
.L_46:
        /*0088*/ 	.byte	0x03, 0x50
        /*008a*/ 	.short	0x0000


	//----- nvinfo : EIATTR_MAXREG_COUNT
	.align		4
        /*008c*/ 	.byte	0x03, 0x1b
        /*008e*/ 	.short	0x00ff


	//----- nvinfo : EIATTR_MERCURY_ISA_VERSION
	.align		4
        /*0090*/ 	.byte	0x03, 0x5f
        /*0092*/ 	.short	0x0101


	//----- nvinfo : EIATTR_VRC_CTA_INIT_COUNT
	.align		4
        /*0094*/ 	.byte	0x02, 0x4a
	.zero		1
	.zero		1


	//----- nvinfo : EIATTR_EXIT_INSTR_OFFSETS
	.align		4
        /*0098*/ 	.byte	0x04, 0x1c
        /*009a*/ 	.short	(.L_48 - .L_47)


	//   ....[0]....
.L_47:
        /*009c*/ 	.word	0x000000a0


	//   ....[1]....
        /*00a0*/ 	.word	0x00004440


	//----- nvinfo : EIATTR_CRS_STACK_SIZE
	.align		4
.L_48:
        /*00a4*/ 	.byte	0x04, 0x1e
        /*00a6*/ 	.short	(.L_50 - .L_49)
.L_49:
        /*00a8*/ 	.word	0x00000000


	//----- nvinfo : EIATTR_CBANK_PARAM_SIZE
	.align		4
.L_50:
        /*00ac*/ 	.byte	0x03, 0x19
        /*00ae*/ 	.short	0x0038


	//----- nvinfo : EIATTR_PARAM_CBANK
	.align		4
        /*00b0*/ 	.byte	0x04, 0x0a
        /*00b2*/ 	.short	(.L_52 - .L_51)
	.align		4
.L_51:
        /*00b4*/ 	.word	index@(.nv.constant0._Z9sa_kerneliiiP17curandStateXORWOWPdS1_S1_S1_)
        /*00b8*/ 	.short	0x0380
        /*00ba*/ 	.short	0x0038


	//----- nvinfo : EIATTR_SW_WAR
	.align		4
.L_52:
        /*00bc*/ 	.byte	0x04, 0x36
        /*00be*/ 	.short	(.L_54 - .L_53)
.L_53:
        /*00c0*/ 	.word	0x00000008
.L_54:


//--------------------- .nv.info._Z18curand_init_kernelP17curandStateXORWOWi --------------------------
	.section	.nv.info._Z18curand_init_kernelP17curandStateXORWOWi,"",@"SHT_CUDA_INFO"
	.sectionflags	@""
	.align	4


	//----- nvinfo : EIATTR_CUDA_API_VERSION
	.align		4
        /*0000*/ 	.byte	0x04, 0x37
        /*0002*/ 	.short	(.L_56 - .L_55)
.L_55:
        /*0004*/ 	.word	0x00000082


	//----- nvinfo : EIATTR_KPARAM_INFO
	.align		4
.L_56:
        /*0008*/ 	.byte	0x04, 0x17
        /*000a*/ 	.short	(.L_58 - .L_57)
.L_57:
        /*000c*/ 	.word	0x00000000
        /*0010*/ 	.short	0x0001
        /*0012*/ 	.short	0x0008
        /*0014*/ 	.byte	0x00, 0xf0, 0x11, 0x00


	//----- nvinfo : EIATTR_KPARAM_INFO
	.align		4
.L_58:
        /*0018*/ 	.byte	0x04, 0x17
        /*001a*/ 	.short	(.L_60 - .L_59)
.L_59:
        /*001c*/ 	.word	0x00000000
        /*0020*/ 	.short	0x0000
        /*0022*/ 	.short	0x0000
        /*0024*/ 	.byte	0x00, 0xf5, 0x21, 0x00


	//----- nvinfo : EIATTR_SPARSE_MMA_MASK
	.align		4
.L_60:
        /*0028*/ 	.byte	0x03, 0x50
        /*002a*/ 	.short	0x0000


	//----- nvinfo : EIATTR_MAXREG_COUNT
	.align		4
        /*002c*/ 	.byte	0x03, 0x1b
        /*002e*/ 	.short	0x00ff


	//----- nvinfo : EIATTR_MERCURY_ISA_VERSION
	.align		4
        /*0030*/ 	.byte	0x03, 0x5f
        /*0032*/ 	.short	0x0101


	//----- nvinfo : EIATTR_VRC_CTA_INIT_COUNT
	.align		4
        /*0034*/ 	.byte	0x02, 0x4a
	.zero		1
	.zero		1


	//----- nvinfo : EIATTR_EXIT_INSTR_OFFSETS
	.align		4
        /*0038*/ 	.byte	0x04, 0x1c
        /*003a*/ 	.short	(.L_62 - .L_61)


	//   ....[0]....
.L_61:
        /*003c*/ 	.word	0x00000ee0


	//----- nvinfo : EIATTR_CRS_STACK_SIZE
	.align		4
.L_62:
        /*0040*/ 	.byte	0x04, 0x1e
        /*0042*/ 	.short	(.L_64 - .L_63)
.L_63:
        /*0044*/ 	.word	0x00000000


	//----- nvinfo : EIATTR_CBANK_PARAM_SIZE
	.align		4
.L_64:
        /*0048*/ 	.byte	0x03, 0x19
        /*004a*/ 	.short	0x000c


	//----- nvinfo : EIATTR_PARAM_CBANK
	.align		4
        /*004c*/ 	.byte	0x04, 0x0a
        /*004e*/ 	.short	(.L_66 - .L_65)
	.align		4
.L_65:
        /*0050*/ 	.word	index@(.nv.constant0._Z18curand_init_kernelP17curandStateXORWOWi)
        /*0054*/ 	.short	0x0380
        /*0056*/ 	.short	0x000c


	//----- nvinfo : EIATTR_SW_WAR
	.align		4
.L_66:
        /*0058*/ 	.byte	0x04, 0x36
        /*005a*/ 	.short	(.L_68 - .L_67)
.L_67:
        /*005c*/ 	.word	0x00000008
.L_68:


//--------------------- .nv.callgraph             --------------------------
	.section	.nv.callgraph,"",@"SHT_CUDA_CALLGRAPH"
	.align	4
	.sectionentsize	8
	.align		4
        /*0000*/ 	.word	0x00000000
	.align		4
        /*0004*/ 	.word	0xffffffff
	.align		4
        /*0008*/ 	.word	0x00000000
	.align		4
        /*000c*/ 	.word	0xfffffffe
	.align		4
        /*0010*/ 	.word	0x00000000
	.align		4
        /*0014*/ 	.word	0xfffffffd
	.align		4
        /*0018*/ 	.word	0x00000000
	.align		4
        /*001c*/ 	.word	0xfffffffc


//--------------------- .nv.constant4             --------------------------
	.section	.nv.constant4,"a",@progbits
	.align	8
	.align		8
.nv.constant4:
        /*0000*/ 	.dword	precalc_xorwow_matrix
	.align		8
        /*0008*/ 	.dword	precalc_xorwow_offset_matrix
	.align		8
        /*0010*/ 	.dword	mrg32k3aM1
	.align		8
        /*0018*/ 	.dword	mrg32k3aM2
	.align		8
        /*0020*/ 	.dword	mrg32k3aM1SubSeq
	.align		8
        /*0028*/ 	.dword	mrg32k3aM2SubSeq
	.align		8
        /*0030*/ 	.dword	mrg32k3aM1Seq
	.align		8
        /*0038*/ 	.dword	mrg32k3aM2Seq
	.align		8
        /*0040*/ 	.dword	__cudart_i2opi_d
	.align		8
        /*0048*/ 	.dword	__cudart_sin_cos_coeffs


//--------------------- .nv.constant3             --------------------------
	.section	.nv.constant3,"a",@progbits
	.align	8
.nv.constant3:
	.type		__cr_lgamma_table,@object
	.size		__cr_lgamma_table,(.L_8 - __cr_lgamma_table)
__cr_lgamma_table:
        /*0000*/ 	.byte	0x00, 0x00, 0x00, 0x00, 0x00, 0x00, 0x00, 0x00, 0x00, 0x00, 0x00, 0x00, 0x00, 0x00, 0x00, 0x00
        /*0010*/ 	.byte	0xef, 0x39, 0xfa, 0xfe, 0x42, 0x2e, 0xe6, 0x3f, 0x02, 0x20, 0x2a, 0xfa, 0x0b, 0xab, 0xfc, 0x3f
        /*0020*/ 	.byte	0xf9, 0x2c, 0x92, 0x7c, 0xa7, 0x6c, 0x09, 0x40, 0xc9, 0x79, 0x44, 0x3c, 0x64, 0x26, 0x13, 0x40
        /*0030*/ 	.byte	0xca, 0x01, 0xcf, 0x3a, 0x27, 0x51, 0x1a, 0x40, 0x30, 0xcc, 0x2d, 0xf3, 0xe1, 0x0c, 0x21, 0x40
        /*0040*/ 	.byte	0x0d, 0xb7, 0xfc, 0x82, 0x8e, 0x35, 0x25, 0x40
.L_8:


//--------------------- .text._Z9sa_kerneliiiP17curandStateXORWOWPdS1_S1_S1_ --------------------------
	.section	.text._Z9sa_kerneliiiP17curandStateXORWOWPdS1_S1_S1_,"ax",@progbits
	.align	128
        .global         _Z9sa_kerneliiiP17curandStateXORWOWPdS1_S1_S1_
        .type           _Z9sa_kerneliiiP17curandStateXORWOWPdS1_S1_S1_,@function
        .size           _Z9sa_kerneliiiP17curandStateXORWOWPdS1_S1_S1_,(.L_x_98 - _Z9sa_kerneliiiP17curandStateXORWOWPdS1_S1_S1_)
        .other          _Z9sa_kerneliiiP17curandStateXORWOWPdS1_S1_S1_,@"STO_CUDA_ENTRY STV_DEFAULT"
_Z9sa_kerneliiiP17curandStateXORWOWPdS1_S1_S1_:
.text._Z9sa_kerneliiiP17curandStateXORWOWPdS1_S1_S1_:
[----:B------:R-:W0:Y:S01]  /*0000*/  LDC R1, c[0x0][0x37c] ;  /* 0x0000df00ff017b82 */ /* 0x000e220000000800 */
[----:B------:R-:W1:Y:S07]  /*0010*/  S2R R0, SR_TID.X ;  /* 0x0000000000007919 */ /* 0x000e6e0000002100 */
[----:B------:R-:W1:Y:S01]  /*0020*/  S2UR UR4, SR_CTAID.X ;  /* 0x00000000000479c3 */ /* 0x000e620000002500 */
[----:B------:R-:W2:Y:S01]  /*0030*/  LDCU UR5, c[0x0][0x380] ;  /* 0x00007000ff0577ac */ /* 0x000ea20008000800 */
[----:B0-----:R-:W-:-:S06]  /*0040*/  VIADD R1, R1, 0xffffffd8 ;  /* 0xffffffd801017836 */ /* 0x001fcc0000000000 */
[----:B------:R-:W1:Y:S08]  /*0050*/  LDC R3, c[0x0][0x360] ;  /* 0x0000d800ff037b82 */ /* 0x000e700000000800 */
[----:B------:R-:W0:Y:S01]  /*0060*/  LDC R2, c[0x0][0x388] ;  /* 0x0000e200ff027b82 */ /* 0x000e220000000800 */
[----:B-1----:R-:W-:Y:S01]  /*0070*/  IMAD R3, R3, UR4, R0 ;  /* 0x0000000403037c24 */ /* 0x002fe2000f8e0200 */
[----:B0-----:R-:W-:-:S04]  /*0080*/  ISETP.GE.AND P0, PT, R2, 0x1, PT ;  /* 0x000000010200780c */ /* 0x001fc80003f06270 */
[----:B--2---:R-:W-:-:S13]  /*0090*/  ISETP.GE.OR P0, PT, R3, UR5, !P0 ;  /* 0x0000000503007c0c */ /* 0x004fda000c706670 */
[----:B------:R-:W-:Y:S05]  /*00a0*/  @P0 EXIT ;  /* 0x000000000000094d */ /* 0x000fea0003800000 */
[----:B------:R-:W0:Y:S01]  /*00b0*/  LDC.64 R10, c[0x0][0x390] ;  /* 0x0000e400ff0a7b82 */ /* 0x000e220000000a00 */
[----:B------:R-:W1:Y:S01]  /*00c0*/  LDCU UR4, c[0x0][0x384] ;  /* 0x00007080ff0477ac */ /* 0x000e620008000800 */
[----:B------:R-:W2:Y:S06]  /*00d0*/  LDCU.64 UR8, c[0x0][0x358] ;  /* 0x00006b00ff0877ac */ /* 0x000eac0008000a00 */
[----:B------:R-:W3:Y:S01]  /*00e0*/  LDC.64 R4, c[0x0][0x3b0] ;  /* 0x0000ec00ff047b82 */ /* 0x000ee20000000a00 */
[----:B-1----:R-:W-:Y:S02]  /*00f0*/  ULOP3.LUT UR6, UR4, 0x7ffffffe, URZ, 0xc0, !UPT ;  /* 0x7ffffffe04067892 */ /* 0x002fe4000f8ec0ff */
[C---:B------:R-:W-:Y:S01]  /*0100*/  IMAD R0, R3.reuse, UR4, RZ ;  /* 0x0000000403007c24 */ /* 0x040fe2000f8e02ff */
[----:B------:R-:W-:Y:S01]  /*0110*/  UMOV UR4, URZ ;  /* 0x000000ff00047c82 */ /* 0x000fe20008000000 */
[----:B0-----:R-:W-:-:S04]  /*0120*/  IMAD.WIDE R10, R3, 0x30, R10 ;  /* 0x00000030030a7825 */ /* 0x001fc800078e020a */
[----:B--23--:R-:W-:-:S07]  /*0130*/  IMAD.WIDE R4, R3, 0x8, R4 ;  /* 0x0000000803047825 */ /* 0x00cfce00078e0204 */
.L_x_70:
[----:B-1----:R-:W2:Y:S01]  /*0140*/  LDG.E.64 R2, desc[UR8][R10.64] ;  /* 0x000000080a027981 */ /* 0x002ea2000c1e1b00 */
[----:B------:R-:W0:Y:S03]  /*0150*/  LDCU UR7, c[0x0][0x384] ;  /* 0x00007080ff0777ac */ /* 0x000e260008000800 */
[----:B------:R-:W3:Y:S04]  /*0160*/  LDG.E.64 R16, desc[UR8][R10.64+0x10] ;  /* 0x000010080a107981 */ /* 0x000ee8000c1e1b00 */
[----:B------:R-:W4:Y:S01]  /*0170*/  LDG.E.64 R8, desc[UR8][R10.64+0x8] ;  /* 0x000008080a087981 */ /* 0x000f22000c1e1b00 */
[----:B------:R-:W-:Y:S02]  /*0180*/  IMAD.MOV.U32 R24, RZ, RZ, 0x0 ;  /* 0x00000000ff187424 */ /* 0x000fe400078e00ff */
[----:B------:R-:W-:Y:S01]  /*0190*/  IMAD.MOV.U32 R25, RZ, RZ, 0x3ca00000 ;  /* 0x3ca00000ff197424 */ /* 0x000fe200078e00ff */
[----:B0-----:R-:W-:Y:S01]  /*01a0*/  UISETP.GE.AND UP0, UPT, UR7, 0x1, UPT ;  /* 0x000000010700788c */ /* 0x001fe2000bf06270 */
[----:B--2---:R-:W-:-:S04]  /*01b0*/  SHF.R.U32.HI R6, RZ, 0x2, R3 ;  /* 0x00000002ff067819 */ /* 0x004fc80000011603 */
[----:B------:R-:W-:Y:S01]  /*01c0*/  LOP3.LUT R6, R6, R3, RZ, 0x3c, !PT ;  /* 0x0000000306067212 */ /* 0x000fe200078e3cff */
[----:B---3--:R-:W-:Y:S01]  /*01d0*/  IMAD.SHL.U32 R3, R17, 0x10, RZ ;  /* 0x0000001011037824 */ /* 0x008fe200078e00ff */
[----:B----4-:R-:W-:-:S03]  /*01e0*/  SHF.R.U32.HI R13, RZ, 0x2, R8 ;  /* 0x00000002ff0d7819 */ /* 0x010fc60000011608 */
[----:B------:R-:W-:Y:S01]  /*01f0*/  IMAD.SHL.U32 R7, R6, 0x2, RZ ;  /* 0x0000000206077824 */ /* 0x000fe200078e00ff */
[----:B------:R-:W-:-:S04]  /*0200*/  LOP3.LUT R13, R13, R8, RZ, 0x3c, !PT ;  /* 0x000000080d0d7212 */ /* 0x000fc800078e3cff */
[----:B------:R-:W-:Y:S02]  /*0210*/  LOP3.LUT R14, R6, R7, R3, 0x96, !PT ;  /* 0x00000007060e7212 */ /* 0x000fe400078e9603 */
[----:B------:R-:W-:Y:S01]  /*0220*/  SHF.R.U32.HI R8, RZ, 0x2, R9 ;  /* 0x00000002ff087819 */ /* 0x000fe20000011609 */
[----:B------:R-:W-:Y:S01]  /*0230*/  IMAD.SHL.U32 R3, R13, 0x2, RZ ;  /* 0x000000020d037824 */ /* 0x000fe200078e00ff */
[----:B------:R-:W-:Y:S02]  /*0240*/  LOP3.LUT R14, R14, R17, RZ, 0x3c, !PT ;  /* 0x000000110e0e7212 */ /* 0x000fe400078e3cff */
[----:B------:R-:W-:Y:S02]  /*0250*/  LOP3.LUT R8, R8, R9, RZ, 0x3c, !PT ;  /* 0x0000000908087212 */ /* 0x000fe400078e3cff */
[----:B------:R-:W-:Y:S01]  /*0260*/  SHF.R.U32.HI R7, RZ, 0x2, R16 ;  /* 0x00000002ff077819 */ /* 0x000fe20000011610 */
[----:B------:R-:W-:Y:S01]  /*0270*/  IMAD.SHL.U32 R6, R14, 0x10, RZ ;  /* 0x000000100e067824 */ /* 0x000fe200078e00ff */
[----:B------:R-:W-:-:S02]  /*0280*/  IADD3 R21, PT, PT, R2, 0x587c5, R14 ;  /* 0x000587c502157810 */ /* 0x000fc40007ffe00e */
[----:B------:R-:W-:Y:S02]  /*0290*/  LOP3.LUT R16, R7, R16, RZ, 0x3c, !PT ;  /* 0x0000001007107212 */ /* 0x000fe400078e3cff */
[----:B------:R-:W-:Y:S01]  /*02a0*/  LOP3.LUT R3, R13, R3, R6, 0x96, !PT ;  /* 0x000000030d037212 */ /* 0x000fe200078e9606 */
[----:B------:R-:W-:-:S03]  /*02b0*/  IMAD.SHL.U32 R6, R8, 0x2, RZ ;  /* 0x0000000208067824 */ /* 0x000fc600078e00ff */
[----:B------:R-:W-:-:S05]  /*02c0*/  LOP3.LUT R15, R3, R14, RZ, 0x3c, !PT ;  /* 0x0000000e030f7212 */ /* 0x000fca00078e3cff */
[----:B------:R-:W-:Y:S01]  /*02d0*/  IMAD.SHL.U32 R3, R15, 0x10, RZ ;  /* 0x000000100f037824 */ /* 0x000fe200078e00ff */
[----:B------:R0:W-:Y:S04]  /*02e0*/  STG.E.64 desc[UR8][R10.64+0x8], R14 ;  /* 0x0000080e0a007986 */ /* 0x0001e8000c101b08 */
[----:B------:R-:W-:Y:S01]  /*02f0*/  LOP3.LUT R12, R8, R6, R3, 0x96, !PT ;  /* 0x00000006080c7212 */ /* 0x000fe200078e9603 */
[----:B------:R-:W-:Y:S01]  /*0300*/  IMAD.SHL.U32 R8, R16, 0x2, RZ ;  /* 0x0000000210087824 */ /* 0x000fe200078e00ff */
[----:B------:R-:W-:Y:S02]  /*0310*/  IADD3 R6, PT, PT, R2, 0xb0f8a, R15 ;  /* 0x000b0f8a02067810 */ /* 0x000fe40007ffe00f */
[----:B------:R-:W-:-:S03]  /*0320*/  LOP3.LUT R12, R12, R15, RZ, 0x3c, !PT ;  /* 0x0000000f0c0c7212 */ /* 0x000fc600078e3cff */
[----:B------:R-:W-:Y:S01]  /*0330*/  IMAD.WIDE.U32 R6, R6, 0x200000, RZ ;  /* 0x0020000006067825 */ /* 0x000fe200078e00ff */
[----:B------:R-:W-:-:S03]  /*0340*/  IADD3 R23, PT, PT, R2, 0x10974f, R12 ;  /* 0x0010974f02177810 */ /* 0x000fc60007ffe00c */
[----:B------:R-:W-:Y:S01]  /*0350*/  IMAD.SHL.U32 R3, R12, 0x10, RZ ;  /* 0x000000100c037824 */ /* 0x000fe200078e00ff */
[----:B------:R-:W-:Y:S01]  /*0360*/  LOP3.LUT R20, R6, R21, RZ, 0x3c, !PT ;  /* 0x0000001506147212 */ /* 0x000fe200078e3cff */
[----:B------:R-:W-:-:S03]  /*0370*/  IMAD.MOV.U32 R21, RZ, RZ, R7 ;  /* 0x000000ffff157224 */ /* 0x000fc600078e0007 */
[----:B------:R-:W-:Y:S01]  /*0380*/  LOP3.LUT R3, R16, R8, R3, 0x96, !PT ;  /* 0x0000000810037212 */ /* 0x000fe200078e9603 */
[----:B------:R-:W1:Y:S01]  /*0390*/  I2F.F64.U64 R6, R20 ;  /* 0x0000001400067312 */ /* 0x000e620000301800 */
[----:B------:R-:W-:Y:S02]  /*03a0*/  IADD3 R16, PT, PT, R2, 0x161f14, RZ ;  /* 0x00161f1402107810 */ /* 0x000fe40007ffe0ff */
[----:B------:R-:W-:-:S03]  /*03b0*/  LOP3.LUT R13, R3, R12, RZ, 0x3c, !PT ;  /* 0x0000000c030d7212 */ /* 0x000fc600078e3cff */
[----:B------:R0:W-:Y:S02]  /*03c0*/  STG.E.64 desc[UR8][R10.64], R16 ;  /* 0x000000100a007986 */ /* 0x0001e4000c101b08 */
[----:B------:R-:W-:Y:S01]  /*03d0*/  IMAD.IADD R8, R13, 0x1, R16 ;  /* 0x000000010d087824 */ /* 0x000fe200078e0210 */
[----:B------:R-:W2:Y:S01]  /*03e0*/  I2F.F64 R2, UR7 ;  /* 0x0000000700027d12 */ /* 0x000ea20008201c00 */
[----:B------:R0:W-:Y:S02]  /*03f0*/  STG.E.64 desc[UR8][R10.64+0x10], R12 ;  /* 0x0000100c0a007986 */ /* 0x0001e4000c101b08 */
[----:B------:R-:W-:Y:S01]  /*0400*/  IMAD.WIDE.U32 R8, R8, 0x200000, RZ ;  /* 0x0020000008087825 */ /* 0x000fe200078e00ff */
[----:B-1----:R-:W-:Y:S02]  /*0410*/  DFMA R6, R6, R24, 5.5511151231257827021e-17 ;  /* 0x3c9000000606742b */ /* 0x002fe40000000018 */
[----:B------:R-:W-:Y:S01]  /*0420*/  LOP3.LUT R22, R8, R23, RZ, 0x3c, !PT ;  /* 0x0000001708167212 */ /* 0x000fe200078e3cff */
[----:B------:R-:W-:-:S04]  /*0430*/  IMAD.MOV.U32 R23, RZ, RZ, R9 ;  /* 0x000000ffff177224 */ /* 0x000fc800078e0009 */
[----:B------:R-:W1:Y:S01]  /*0440*/  I2F.F64.U64 R18, R22 ;  /* 0x0000001600127312 */ /* 0x000e620000301800 */
[----:B--2---:R-:W-:Y:S02]  /*0450*/  DMUL R8, R6, R2 ;  /* 0x0000000206087228 */ /* 0x004fe40000000000 */
[----:B------:R-:W2:Y:S01]  /*0460*/  LDC.64 R6, c[0x0][0x3a8] ;  /* 0x0000ea00ff067b82 */ /* 0x000ea20000000a00 */
[----:B------:R-:W-:Y:S02]  /*0470*/  IMAD.MOV.U32 R2, RZ, RZ, 0x0 ;  /* 0x00000000ff027424 */ /* 0x000fe400078e00ff */
[----:B------:R-:W-:-:S05]  /*0480*/  IMAD.MOV.U32 R3, RZ, RZ, 0x40000000 ;  /* 0x40000000ff037424 */ /* 0x000fca00078e00ff */
[----:B------:R-:W3:Y:S01]  /*0490*/  F2I.F64.TRUNC R9, R8 ;  /* 0x0000000800097311 */ /* 0x000ee2000030d100 */
[----:B-1----:R-:W-:-:S08]  /*04a0*/  DFMA R18, R18, R24, 5.5511151231257827021e-17 ;  /* 0x3c9000001212742b */ /* 0x002fd00000000018 */
[----:B------:R-:W-:Y:S01]  /*04b0*/  DFMA R18, R18, R2, -1 ;  /* 0xbff000001212742b */ /* 0x000fe20000000002 */
[----:B---3--:R-:W-:Y:S01]  /*04c0*/  IMAD.IADD R2, R0, 0x1, R9 ;  /* 0x0000000100027824 */ /* 0x008fe200078e0209 */
[----:B------:R-:W-:-:S06]  /*04d0*/  CS2R R8, SRZ ;  /* 0x0000000000087805 */ /* 0x000fcc000001ff00 */
[----:B------:R-:W-:Y:S01]  /*04e0*/  DMUL R18, R18, 600 ;  /* 0x4082c00012127828 */ /* 0x000fe20000000000 */
[----:B--2---:R-:W-:-:S06]  /*04f0*/  IMAD.WIDE R6, R2, 0x8, R6 ;  /* 0x0000000802067825 */ /* 0x004fcc00078e0206 */
[----:B------:R0:W-:Y:S01]  /*0500*/  STG.E.64 desc[UR8][R6.64], R18 ;  /* 0x0000001206007986 */ /* 0x0001e2000c101b08 */
[----:B------:R-:W-:Y:S05]  /*0510*/  BRA.U !UP0, `(.L_x_0) ;  /* 0x0000001908d07547 */ /* 0x000fea000b800000 */
[----:B------:R-:W-:Y:S01]  /*0520*/  UISETP.NE.AND UP0, UPT, UR7, 0x1, UPT ;  /* 0x000000010700788c */ /* 0x000fe2000bf05270 */
[----:B------:R-:W-:Y:S02]  /*0530*/  CS2R R24, SRZ ;  /* 0x0000000000187805 */ /* 0x000fe4000001ff00 */
[----:B------:R-:W-:Y:S01]  /*0540*/  MOV R8, 0x0 ;  /* 0x0000000000087802 */ /* 0x000fe20000000f00 */
[----:B------:R-:W-:Y:S01]  /*0550*/  IMAD.MOV.U32 R9, RZ, RZ, 0x3ff00000 ;  /* 0x3ff00000ff097424 */ /* 0x000fe200078e00ff */
[----:B------:R-:W-:-:S04]  /*0560*/  UMOV UR5, URZ ;  /* 0x000000ff00057c82 */ /* 0x000fc80008000000 */
[----:B------:R-:W-:Y:S05]  /*0570*/  BRA.U !UP0, `(.L_x_1) ;  /* 0x0000001108747547 */ /* 0x000fea000b800000 */
[----:B------:R-:W-:Y:S01]  /*0580*/  ULOP3.LUT UR6, UR7, 0x7ffffffe, URZ, 0xc0, !UPT ;  /* 0x7ffffffe07067892 */ /* 0x000fe2000f8ec0ff */
[----:B------:R-:W-:Y:S01]  /*0590*/  IMAD.MOV.U32 R3, RZ, RZ, R0 ;  /* 0x000000ffff037224 */ /* 0x000fe200078e0000 */
[----:B------:R-:W-:Y:S01]  /*05a0*/  CS2R R24, SRZ ;  /* 0x0000000000187805 */ /* 0x000fe2000001ff00 */
[----:B------:R-:W-:Y:S01]  /*05b0*/  IMAD.MOV.U32 R8, RZ, RZ, 0x0 ;  /* 0x00000000ff087424 */ /* 0x000fe200078e00ff */
[----:B------:R-:W1:Y:S01]  /*05c0*/  LDCU.64 UR12, c[0x4][0x48] ;  /* 0x01000900ff0c77ac */ /* 0x000e620008000a00 */
[----:B------:R-:W-:Y:S01]  /*05d0*/  IMAD.MOV.U32 R9, RZ, RZ, 0x3ff00000 ;  /* 0x3ff00000ff097424 */ /* 0x000fe200078e00ff */
[----:B------:R-:W-:Y:S01]  /*05e0*/  UIADD3 UR5, UPT, UPT, -UR6, URZ, URZ ;  /* 0x000000ff06057290 */ /* 0x000fe2000fffe1ff */
[----:B------:R-:W-:-:S11]  /*05f0*/  UMOV UR7, 0x1 ;  /* 0x0000000100077882 */ /* 0x000fd60000000000 */
.L_x_21:
[----:B------:R-:W2:Y:S02]  /*0600*/  LDC.64 R26, c[0x0][0x3a0] ;  /* 0x0000e800ff1a7b82 */ /* 0x000ea40000000a00 */
[----:B--2---:R-:W-:-:S05]  /*0610*/  IMAD.WIDE R26, R3, 0x8, R26 ;  /* 0x00000008031a7825 */ /* 0x004fca00078e021a */
[----:B------:R-:W2:Y:S01]  /*0620*/  LDG.E.64 R28, desc[UR8][R26.64] ;  /* 0x000000081a1c7981 */ /* 0x000ea2000c1e1b00 */
[----:B0-----:R-:W0:Y:S01]  /*0630*/  MUFU.RCP64H R13, 4000 ;  /* 0x40af4000000d7908 */ /* 0x001e220000001800 */
[----:B------:R-:W-:Y:S01]  /*0640*/  IMAD.MOV.U32 R16, RZ, RZ, 0x0 ;  /* 0x00000000ff107424 */ /* 0x000fe200078e00ff */
[----:B------:R-:W-:Y:S01]  /*0650*/  BSSY.RECONVERGENT B1, `(.L_x_2) ;  /* 0x0000017000017945 */ /* 0x000fe20003800200 */
[----:B------:R-:W-:Y:S02]  /*0660*/  IMAD.MOV.U32 R17, RZ, RZ, 0x3ff00000 ;  /* 0x3ff00000ff117424 */ /* 0x000fe400078e00ff */
[----:B------:R-:W-:-:S06]  /*0670*/  IMAD.MOV.U32 R12, RZ, RZ, 0x1 ;  /* 0x00000001ff0c7424 */ /* 0x000fcc00078e00ff */
[----:B0-----:R-:W-:-:S08]  /*0680*/  DFMA R14, R12, -4000, R16 ;  /* 0xc0af40000c0e782b */ /* 0x001fd00000000010 */
[----:B------:R-:W-:-:S08]  /*0690*/  DFMA R14, R14, R14, R14 ;  /* 0x0000000e0e0e722b */ /* 0x000fd0000000000e */
[----:B------:R-:W-:-:S08]  /*06a0*/  DFMA R14, R12, R14, R12 ;  /* 0x0000000e0c0e722b */ /* 0x000fd0000000000c */
[----:B------:R-:W-:-:S08]  /*06b0*/  DFMA R12, R14, -4000, R16 ;  /* 0xc0af40000e0c782b */ /* 0x000fd00000000010 */
[----:B------:R-:W-:-:S08]  /*06c0*/  DFMA R12, R14, R12, R14 ;  /* 0x0000000c0e0c722b */ /* 0x000fd0000000000e */
[----:B--2---:R-:W-:Y:S01]  /*06d0*/  DMUL R22, R28, R12 ;  /* 0x0000000c1c167228 */ /* 0x004fe20000000000 */
[----:B------:R-:W-:-:S07]  /*06e0*/  FSETP.GEU.AND P1, PT, |R29|, 6.5827683646048100446e-37, PT ;  /* 0x036000001d00780b */ /* 0x000fce0003f2e200 */
[----:B------:R-:W-:-:S08]  /*06f0*/  DFMA R14, R22, -4000, R28 ;  /* 0xc0af4000160e782b */ /* 0x000fd0000000001c */
[----:B------:R-:W-:-:S10]  /*0700*/  DFMA R22, R12, R14, R22 ;  /* 0x0000000e0c16722b */ /* 0x000fd40000000016 */
[----:B------:R-:W-:-:S05]  /*0710*/  FFMA R12, RZ, 5.4765625, R23 ;  /* 0x40af4000ff0c7823 */ /* 0x000fca0000000017 */
[----:B------:R-:W-:-:S13]  /*0720*/  FSETP.GT.AND P0, PT, |R12|, 1.469367938527859385e-39, PT ;  /* 0x001000000c00780b */ /* 0x000fda0003f04200 */
[----:B------:R-:W-:Y:S05]  /*0730*/  @P0 BRA P1, `(.L_x_3) ;  /* 0x0000000000200947 */ /* 0x000fea0000800000 */
[----:B------:R-:W-:Y:S01]  /*0740*/  IMAD.MOV.U32 R14, RZ, RZ, R28 ;  /* 0x000000ffff0e7224 */ /* 0x000fe200078e001c */
[----:B------:R-:W-:Y:S01]  /*0750*/  MOV R13, R29 ;  /* 0x0000001d000d7202 */ /* 0x000fe20000000f00 */
[----:B------:R-:W-:Y:S01]  /*0760*/  IMAD.MOV.U32 R16, RZ, RZ, RZ ;  /* 0x000000ffff107224 */ /* 0x000fe200078e00ff */
[----:B------:R-:W-:Y:S01]  /*0770*/  MOV R12, 0x7a0 ;  /* 0x000007a0000c7802 */ /* 0x000fe20000000f00 */
[----:B------:R-:W-:-:S07]  /*0780*/  IMAD.MOV.U32 R15, RZ, RZ, 0x40af4000 ;  /* 0x40af4000ff0f7424 */ /* 0x000fce00078e00ff */
[----:B-1----:R-:W-:Y:S05]  /*0790*/  CALL.REL.NOINC `($__internal_0_$__cuda_sm20_div_rn_f64_full) ;  /* 0x0000003c002c7944 */ /* 0x002fea0003c00000 */
[----:B------:R-:W-:Y:S02]  /*07a0*/  IMAD.MOV.U32 R22, RZ, RZ, R14 ;  /* 0x000000ffff167224 */ /* 0x000fe400078e000e */
[----:B------:R-:W-:-:S07]  /*07b0*/  IMAD.MOV.U32 R23, RZ, RZ, R13 ;  /* 0x000000ffff177224 */ /* 0x000fce00078e000d */
.L_x_3:
[----:B-1----:R-:W-:Y:S05]  /*07c0*/  BSYNC.RECONVERGENT B1 ;  /* 0x0000000000017941 */ /* 0x002fea0003800200 */
.L_x_2:
[----:B------:R-:W0:Y:S01]  /*07d0*/  I2F.F64.U32 R14, UR7 ;  /* 0x00000007000e7d12 */ /* 0x000e220008201800 */
[----:B------:R-:W-:Y:S01]  /*07e0*/  IMAD.MOV.U32 R30, RZ, RZ, 0x0 ;  /* 0x00000000ff1e7424 */ /* 0x000fe200078e00ff */
[----:B------:R-:W-:Y:S01]  /*07f0*/  DFMA R24, R28, R22, R24 ;  /* 0x000000161c18722b */ /* 0x000fe20000000018 */
[----:B------:R-:W-:-:S05]  /*0800*/  IMAD.MOV.U32 R31, RZ, RZ, 0x3fd80000 ;  /* 0x3fd80000ff1f7424 */ /* 0x000fca00078e00ff */
[----:B0-----:R-:W0:Y:S01]  /*0810*/  MUFU.RSQ64H R21, R15 ;  /* 0x0000000f00157308 */ /* 0x001e220000001c00 */
[----:B------:R-:W-:-:S05]  /*0820*/  VIADD R20, R15, 0xfcb00000 ;  /* 0xfcb000000f147836 */ /* 0x000fca0000000000 */
[----:B------:R-:W-:Y:S01]  /*0830*/  ISETP.GE.U32.AND P0, PT, R20, 0x7ca00000, PT ;  /* 0x7ca000001400780c */ /* 0x000fe20003f06070 */
[----:B0-----:R-:W-:-:S08]  /*0840*/  DMUL R12, R20, R20 ;  /* 0x00000014140c7228 */ /* 0x001fd00000000000 */
[----:B------:R-:W-:-:S08]  /*0850*/  DFMA R12, R14, -R12, 1 ;  /* 0x3ff000000e0c742b */ /* 0x000fd0000000080c */
[----:B------:R-:W-:Y:S02]  /*0860*/  DFMA R30, R12, R30, 0.5 ;  /* 0x3fe000000c1e742b */ /* 0x000fe4000000001e */
[----:B------:R-:W-:-:S08]  /*0870*/  DMUL R12, R20, R12 ;  /* 0x0000000c140c7228 */ /* 0x000fd00000000000 */
[----:B------:R-:W-:-:S08]  /*0880*/  DFMA R30, R30, R12, R20 ;  /* 0x0000000c1e1e722b */ /* 0x000fd00000000014 */
[----:B------:R-:W-:Y:S02]  /*0890*/  DMUL R18, R14, R30 ;  /* 0x0000001e0e127228 */ /* 0x000fe40000000000 */
[----:B------:R-:W-:Y:S01]  /*08a0*/  VIADD R13, R31, 0xfff00000 ;  /* 0xfff000001f0d7836 */ /* 0x000fe20000000000 */
[----:B------:R-:W-:-:S05]  /*08b0*/  MOV R12, R30 ;  /* 0x0000001e000c7202 */ /* 0x000fca0000000f00 */
[----:B------:R-:W-:-:S08]  /*08c0*/  DFMA R16, R18, -R18, R14 ;  /* 0x800000121210722b */ /* 0x000fd0000000000e */
[----:B------:R-:W-:Y:S01]  /*08d0*/  DFMA R22, R16, R12, R18 ;  /* 0x0000000c1016722b */ /* 0x000fe20000000012 */
[----:B------:R-:W-:Y:S10]  /*08e0*/  @!P0 BRA `(.L_x_4) ;  /* 0x0000000000188947 */ /* 0x000ff40003800000 */
[----:B------:R-:W-:Y:S01]  /*08f0*/  IMAD.MOV.U32 R22, RZ, RZ, R14 ;  /* 0x000000ffff167224 */ /* 0x000fe200078e000e */
[----:B------:R-:W-:Y:S01]  /*0900*/  MOV R14, 0x930 ;  /* 0x00000930000e7802 */ /* 0x000fe20000000f00 */
[----:B------:R-:W-:-:S07]  /*0910*/  IMAD.MOV.U32 R12, RZ, RZ, R30 ;  /* 0x000000ffff0c7224 */ /* 0x000fce00078e001e */
[----:B------:R-:W-:Y:S05]  /*0920*/  CALL.REL.NOINC `($__internal_1_$__cuda_sm20_dsqrt_rn_f64_mediumpath_v1) ;  /* 0x0000004000607944 */ /* 0x000fea0003c00000 */
[----:B------:R-:W-:Y:S02]  /*0930*/  IMAD.MOV.U32 R22, RZ, RZ, R12 ;  /* 0x000000ffff167224 */ /* 0x000fe400078e000c */
[----:B------:R-:W-:-:S07]  /*0940*/  IMAD.MOV.U32 R23, RZ, RZ, R13 ;  /* 0x000000ffff177224 */ /* 0x000fce00078e000d */
.L_x_4:
[----:B------:R-:W0:Y:S01]  /*0950*/  MUFU.RCP64H R13, R23 ;  /* 0x00000017000d7308 */ /* 0x000e220000001800 */
[----:B------:R-:W-:Y:S01]  /*0960*/  IMAD.MOV.U32 R12, RZ, RZ, 0x1 ;  /* 0x00000001ff0c7424 */ /* 0x000fe200078e00ff */
[----:B------:R-:W-:Y:S01]  /*0970*/  FSETP.GEU.AND P1, PT, |R29|, 6.5827683646048100446e-37, PT ;  /* 0x036000001d00780b */ /* 0x000fe20003f2e200 */
[----:B------:R-:W-:Y:S04]  /*0980*/  BSSY.RECONVERGENT B1, `(.L_x_5) ;  /* 0x0000013000017945 */ /* 0x000fe80003800200 */
[----:B0-----:R-:W-:-:S08]  /*0990*/  DFMA R14, R12, -R22, 1 ;  /* 0x3ff000000c0e742b */ /* 0x001fd00000000816 */
[----:B------:R-:W-:-:S08]  /*09a0*/  DFMA R14, R14, R14, R14 ;  /* 0x0000000e0e0e722b */ /* 0x000fd0000000000e */
[----:B------:R-:W-:-:S08]  /*09b0*/  DFMA R14, R12, R14, R12 ;  /* 0x0000000e0c0e722b */ /* 0x000fd0000000000c */
[----:B------:R-:W-:-:S08]  /*09c0*/  DFMA R12, R14, -R22, 1 ;  /* 0x3ff000000e0c742b */ /* 0x000fd00000000816 */
[----:B------:R-:W-:-:S08]  /*09d0*/  DFMA R12, R14, R12, R14 ;  /* 0x0000000c0e0c722b */ /* 0x000fd0000000000e */
[----:B------:R-:W-:-:S08]  /*09e0*/  DMUL R14, R28, R12 ;  /* 0x0000000c1c0e7228 */ /* 0x000fd00000000000 */
[----:B------:R-:W-:-:S08]  /*09f0*/  DFMA R16, R14, -R22, R28 ;  /* 0x800000160e10722b */ /* 0x000fd0000000001c */
[----:B------:R-:W-:-:S10]  /*0a00*/  DFMA R14, R12, R16, R14 ;  /* 0x000000100c0e722b */ /* 0x000fd4000000000e */
[----:B------:R-:W-:-:S05]  /*0a10*/  FFMA R12, RZ, R23, R15 ;  /* 0x00000017ff0c7223 */ /* 0x000fca000000000f */
[----:B------:R-:W-:-:S13]  /*0a20*/  FSETP.GT.AND P0, PT, |R12|, 1.469367938527859385e-39, PT ;  /* 0x001000000c00780b */ /* 0x000fda0003f04200 */
[----:B------:R-:W-:Y:S05]  /*0a30*/  @P0 BRA P1, `(.L_x_6) ;  /* 0x00000000001c0947 */ /* 0x000fea0000800000 */
[----:B------:R-:W-:Y:S01]  /*0a40*/  IMAD.MOV.U32 R14, RZ, RZ, R28 ;  /* 0x000000ffff0e7224 */ /* 0x000fe200078e001c */
[----:B------:R-:W-:Y:S01]  /*0a50*/  MOV R15, R23 ;  /* 0x00000017000f7202 */ /* 0x000fe20000000f00 */
[----:B------:R-:W-:Y:S01]  /*0a60*/  IMAD.MOV.U32 R13, RZ, RZ, R29 ;  /* 0x000000ffff0d7224 */ /* 0x000fe200078e001d */
[----:B------:R-:W-:Y:S01]  /*0a70*/  MOV R12, 0xaa0 ;  /* 0x00000aa0000c7802 */ /* 0x000fe20000000f00 */
[----:B------:R-:W-:-:S07]  /*0a80*/  IMAD.MOV.U32 R16, RZ, RZ, R22 ;  /* 0x000000ffff107224 */ /* 0x000fce00078e0016 */
[----:B------:R-:W-:Y:S05]  /*0a90*/  CALL.REL.NOINC `($__internal_0_$__cuda_sm20_div_rn_f64_full) ;  /* 0x00000038006c7944 */ /* 0x000fea0003c00000 */
[----:B------:R-:W-:-:S07]  /*0aa0*/  IMAD.MOV.U32 R15, RZ, RZ, R13 ;  /* 0x000000ffff0f7224 */ /* 0x000fce00078e000d */
.L_x_6:
[----:B------:R-:W-:Y:S05]  /*0ab0*/  BSYNC.RECONVERGENT B1 ;  /* 0x0000000000017941 */ /* 0x000fea0003800200 */
.L_x_5:
[----:B------:R-:W-:Y:S01]  /*0ac0*/  DSETP.NEU.AND P0, PT, |R14|, +INF , PT ;  /* 0x7ff000000e00742a */ /* 0x000fe20003f0d200 */
[----:B------:R-:W-:-:S13]  /*0ad0*/  BSSY.RECONVERGENT B2, `(.L_x_7) ;  /* 0x000001d000027945 */ /* 0x000fda0003800200 */
[----:B------:R-:W-:Y:S01]  /*0ae0*/  @!P0 DMUL R28, RZ, R14 ;  /* 0x0000000eff1c8228 */ /* 0x000fe20000000000 */
[----:B------:R-:W-:Y:S01]  /*0af0*/  @!P0 IMAD.MOV.U32 R34, RZ, RZ, 0x1 ;  /* 0x00000001ff228424 */ /* 0x000fe200078e00ff */
[----:B------:R-:W-:Y:S09]  /*0b00*/  @!P0 BRA `(.L_x_8) ;  /* 0x0000000000648947 */ /* 0x000ff20003800000 */
[----:B------:R-:W-:Y:S01]  /*0b10*/  UMOV UR10, 0x6dc9c883 ;  /* 0x6dc9c883000a7882 */ /* 0x000fe20000000000 */
[----:B------:R-:W-:Y:S01]  /*0b20*/  UMOV UR11, 0x3fe45f30 ;  /* 0x3fe45f30000b7882 */ /* 0x000fe20000000000 */
[C---:B------:R-:W-:Y:S01]  /*0b30*/  DSETP.GE.AND P0, PT, |R14|.reuse, 2.14748364800000000000e+09, PT ;  /* 0x41e000000e00742a */ /* 0x040fe20003f06200 */
[----:B------:R-:W-:Y:S01]  /*0b40*/  BSSY.RECONVERGENT B3, `(.L_x_9) ;  /* 0x0000014000037945 */ /* 0x000fe20003800200 */
[----:B------:R-:W-:Y:S01]  /*0b50*/  DMUL R12, R14, UR10 ;  /* 0x0000000a0e0c7c28 */ /* 0x000fe20008000000 */
[----:B------:R-:W-:Y:S01]  /*0b60*/  UMOV UR10, 0x54442d18 ;  /* 0x54442d18000a7882 */ /* 0x000fe20000000000 */
[----:B------:R-:W-:-:S08]  /*0b70*/  UMOV UR11, 0x3ff921fb ;  /* 0x3ff921fb000b7882 */ /* 0x000fd00000000000 */
[----:B------:R-:W0:Y:S08]  /*0b80*/  F2I.F64 R12, R12 ;  /* 0x0000000c000c7311 */ /* 0x000e300000301100 */
[----:B0-----:R-:W0:Y:S02]  /*0b90*/  I2F.F64 R28, R12 ;  /* 0x0000000c001c7312 */ /* 0x001e240000201c00 */
[----:B0-----:R-:W-:Y:S01]  /*0ba0*/  DFMA R16, R28, -UR10, R14 ;  /* 0x8000000a1c107c2b */ /* 0x001fe2000800000e */
[----:B------:R-:W-:Y:S01]  /*0bb0*/  UMOV UR10, 0x33145c00 ;  /* 0x33145c00000a7882 */ /* 0x000fe20000000000 */
[----:B------:R-:W-:-:S06]  /*0bc0*/  UMOV UR11, 0x3c91a626 ;  /* 0x3c91a626000b7882 */ /* 0x000fcc0000000000 */
[----:B------:R-:W-:Y:S01]  /*0bd0*/  DFMA R16, R28, -UR10, R16 ;  /* 0x8000000a1c107c2b */ /* 0x000fe20008000010 */
[----:B------:R-:W-:Y:S01]  /*0be0*/  UMOV UR10, 0x252049c0 ;  /* 0x252049c0000a7882 */ /* 0x000fe20000000000 */
[----:B------:R-:W-:-:S06]  /*0bf0*/  UMOV UR11, 0x397b839a ;  /* 0x397b839a000b7882 */ /* 0x000fcc0000000000 */
[----:B------:R-:W-:Y:S01]  /*0c00*/  DFMA R28, R28, -UR10, R16 ;  /* 0x8000000a1c1c7c2b */ /* 0x000fe20008000010 */
[----:B------:R-:W-:Y:S10]  /*0c10*/  @!P0 BRA `(.L_x_10) ;  /* 0x0000000000188947 */ /* 0x000ff40003800000 */
[----:B------:R-:W-:Y:S01]  /*0c20*/  IMAD.MOV.U32 R18, RZ, RZ, R14 ;  /* 0x000000ffff127224 */ /* 0x000fe200078e000e */
[----:B------:R-:W-:Y:S01]  /*0c30*/  MOV R30, 0xc60 ;  /* 0x00000c60001e7802 */ /* 0x000fe20000000f00 */
[----:B------:R-:W-:-:S07]  /*0c40*/  IMAD.MOV.U32 R31, RZ, RZ, R15 ;  /* 0x000000ffff1f7224 */ /* 0x000fce00078e000f */
[----:B------:R-:W-:Y:S05]  /*0c50*/  CALL.REL.NOINC `($_Z9sa_kerneliiiP17curandStateXORWOWPdS1_S1_S1_$__internal_trig_reduction_slowpathd) ;  /* 0x00000040002c7944 */ /* 0x000fea0003c00000 */
[----:B------:R-:W-:Y:S02]  /*0c60*/  IMAD.MOV.U32 R28, RZ, RZ, R18 ;  /* 0x000000ffff1c7224 */ /* 0x000fe400078e0012 */
[----:B------:R-:W-:-:S07]  /*0c70*/  IMAD.MOV.U32 R29, RZ, RZ, R19 ;  /* 0x000000ffff1d7224 */ /* 0x000fce00078e0013 */
.L_x_10:
[----:B------:R-:W-:Y:S05]  /*0c80*/  BSYNC.RECONVERGENT B3 ;  /* 0x0000000000037941 */ /* 0x000fea0003800200 */
.L_x_9:
[----:B------:R-:W-:-:S07]  /*0c90*/  VIADD R34, R12, 0x1 ;  /* 0x000000010c227836 */ /* 0x000fce0000000000 */
.L_x_8:
[----:B------:R-:W-:Y:S05]  /*0ca0*/  BSYNC.RECONVERGENT B2 ;  /* 0x0000000000027941 */ /* 0x000fea0003800200 */
.L_x_7:
[----:B------:R-:W-:Y:S01]  /*0cb0*/  IMAD.SHL.U32 R12, R34, 0x40, RZ ;  /* 0x00000040220c7824 */ /* 0x000fe200078e00ff */
[----:B------:R-:W2:Y:S04]  /*0cc0*/  LDG.E.64 R26, desc[UR8][R26.64+0x8] ;  /* 0x000008081a1a7981 */ /* 0x000ea8000c1e1b00 */
[----:B------:R-:W-:-:S04]  /*0cd0*/  LOP3.LUT R12, R12, 0x40, RZ, 0xc0, !PT ;  /* 0x000000400c0c7812 */ /* 0x000fc800078ec0ff */
[----:B------:R-:W-:-:S04]  /*0ce0*/  IADD3 R36, P0, PT, R12, UR12, RZ ;  /* 0x0000000c0c247c10 */ /* 0x000fc8000ff1e0ff */
[----:B------:R-:W-:-:S05]  /*0cf0*/  IADD3.X R37, PT, PT, RZ, UR13, RZ, P0, !PT ;  /* 0x0000000dff257c10 */ /* 0x000fca00087fe4ff */
[----:B------:R-:W3:Y:S04]  /*0d00*/  LDG.E.128.CONSTANT R12, desc[UR8][R36.64] ;  /* 0x00000008240c7981 */ /* 0x000ee8000c1e9d00 */
[----:B------:R-:W4:Y:S04]  /*0d10*/  LDG.E.128.CONSTANT R16, desc[UR8][R36.64+0x10] ;  /* 0x0000100824107981 */ /* 0x000f28000c1e9d00 */
[----:B------:R-:W5:Y:S01]  /*0d20*/  LDG.E.128.CONSTANT R20, desc[UR8][R36.64+0x20] ;  /* 0x0000200824147981 */ /* 0x000f62000c1e9d00 */
[----:B------:R-:W-:Y:S01]  /*0d30*/  LOP3.LUT R30, R34, 0x1, RZ, 0xc0, !PT ;  /* 0x00000001221e7812 */ /* 0x000fe200078ec0ff */
[----:B------:R-:W-:-:S03]  /*0d40*/  IMAD.MOV.U32 R31, RZ, RZ, 0x3da8ff83 ;  /* 0x3da8ff83ff1f7424 */ /* 0x000fc600078e00ff */
[----:B------:R-:W-:Y:S01]  /*0d50*/  ISETP.NE.U32.AND P0, PT, R30, 0x1, PT ;  /* 0x000000011e00780c */ /* 0x000fe20003f05070 */
[----:B------:R-:W-:Y:S01]  /*0d60*/  IMAD.MOV.U32 R30, RZ, RZ, 0x20fd8164 ;  /* 0x20fd8164ff1e7424 */ /* 0x000fe200078e00ff */
[----:B------:R-:W-:Y:S02]  /*0d70*/  DMUL R32, R28, R28 ;  /* 0x0000001c1c207228 */ /* 0x000fe40000000000 */
[----:B------:R-:W-:Y:S02]  /*0d80*/  FSEL R31, -R31, 0.11223486810922622681, !P0 ;  /* 0x3de5db651f1f7808 */ /* 0x000fe40004000100 */
[----:B------:R-:W-:Y:S01]  /*0d90*/  FSEL R30, R30, -8.06006814911005101289e+34, !P0 ;  /* 0xf9785eba1e1e7808 */ /* 0x000fe20004000000 */
[----:B------:R-:W-:Y:S05]  /*0da0*/  BSSY.RECONVERGENT B1, `(.L_x_11) ;  /* 0x0000027000017945 */ /* 0x000fea0003800200 */
[----:B---3--:R-:W-:Y:S01]  /*0db0*/  DFMA R30, R32, R30, R12 ;  /* 0x0000001e201e722b */ /* 0x008fe2000000000c */
[----:B------:R-:W0:Y:S01]  /*0dc0*/  MUFU.RCP64H R13, 4000 ;  /* 0x40af4000000d7908 */ /* 0x000e220000001800 */
[----:B------:R-:W-:-:S06]  /*0dd0*/  IMAD.MOV.U32 R12, RZ, RZ, 0x1 ;  /* 0x00000001ff0c7424 */ /* 0x000fcc00078e00ff */
[----:B------:R-:W-:Y:S01]  /*0de0*/  DFMA R30, R32, R30, R14 ;  /* 0x0000001e201e722b */ /* 0x000fe2000000000e */
[----:B------:R-:W-:Y:S02]  /*0df0*/  IMAD.MOV.U32 R14, RZ, RZ, 0x0 ;  /* 0x00000000ff0e7424 */ /* 0x000fe400078e00ff */
[----:B------:R-:W-:-:S05]  /*0e00*/  IMAD.MOV.U32 R15, RZ, RZ, 0x40af4000 ;  /* 0x40af4000ff0f7424 */ /* 0x000fca00078e00ff */
[----:B----4-:R-:W-:Y:S02]  /*0e10*/  DFMA R30, R32, R30, R16 ;  /* 0x0000001e201e722b */ /* 0x010fe40000000010 */
[----:B0-----:R-:W-:-:S08]  /*0e20*/  DFMA R16, R12, -R14, 1 ;  /* 0x3ff000000c10742b */ /* 0x001fd0000000080e */
[----:B------:R-:W-:Y:S02]  /*0e30*/  DFMA R16, R16, R16, R16 ;  /* 0x000000101010722b */ /* 0x000fe40000000010 */
[----:B------:R-:W-:-:S06]  /*0e40*/  DFMA R18, R32, R30, R18 ;  /* 0x0000001e2012722b */ /* 0x000fcc0000000012 */
[----:B------:R-:W-:Y:S02]  /*0e50*/  DFMA R16, R12, R16, R12 ;  /* 0x000000100c10722b */ /* 0x000fe4000000000c */
[----:B-----5:R-:W-:-:S06]  /*0e60*/  DFMA R18, R32, R18, R20 ;  /* 0x000000122012722b */ /* 0x020fcc0000000014 */
[----:B------:R-:W-:Y:S02]  /*0e70*/  DFMA R14, R16, -R14, 1 ;  /* 0x3ff00000100e742b */ /* 0x000fe4000000080e */
[----:B------:R-:W-:-:S06]  /*0e80*/  DFMA R18, R32, R18, R22 ;  /* 0x000000122012722b */ /* 0x000fcc0000000016 */
[----:B------:R-:W-:Y:S02]  /*0e90*/  DFMA R14, R16, R14, R16 ;  /* 0x0000000e100e722b */ /* 0x000fe40000000010 */
[----:B------:R-:W-:Y:S02]  /*0ea0*/  DFMA R28, R18, R28, R28 ;  /* 0x0000001c121c722b */ /* 0x000fe4000000001c */
[----:B------:R-:W-:-:S04]  /*0eb0*/  DFMA R18, R32, R18, 1 ;  /* 0x3ff000002012742b */ /* 0x000fc80000000012 */
[----:B--2---:R-:W-:-:S08]  /*0ec0*/  DMUL R12, R26, R14 ;  /* 0x0000000e1a0c7228 */ /* 0x004fd00000000000 */
[----:B------:R-:W-:Y:S01]  /*0ed0*/  DFMA R16, R12, -4000, R26 ;  /* 0xc0af40000c10782b */ /* 0x000fe2000000001a */
[----:B------:R-:W-:Y:S02]  /*0ee0*/  FSEL R18, R18, R28, !P0 ;  /* 0x0000001c12127208 */ /* 0x000fe40004000000 */
[----:B------:R-:W-:-:S05]  /*0ef0*/  FSEL R19, R19, R29, !P0 ;  /* 0x0000001d13137208 */ /* 0x000fca0004000000 */
[----:B------:R-:W-:Y:S02]  /*0f00*/  DFMA R14, R14, R16, R12 ;  /* 0x000000100e0e722b */ /* 0x000fe4000000000c */
[----:B------:R-:W-:Y:S01]  /*0f10*/  DADD R12, RZ, -R18 ;  /* 0x00000000ff0c7229 */ /* 0x000fe20000000812 */
[----:B------:R-:W-:Y:S02]  /*0f20*/  LOP3.LUT P0, RZ, R34, 0x2, RZ, 0xc0, !PT ;  /* 0x0000000222ff7812 */ /* 0x000fe4000780c0ff */
[----:B------:R-:W-:-:S05]  /*0f30*/  FSETP.GEU.AND P1, PT, |R27|, 6.5827683646048100446e-37, PT ;  /* 0x036000001b00780b */ /* 0x000fca0003f2e200 */
[----:B------:R-:W-:Y:S02]  /*0f40*/  FFMA R16, RZ, 5.4765625, R15 ;  /* 0x40af4000ff107823 */ /* 0x000fe4000000000f */
[----:B------:R-:W-:Y:S02]  /*0f50*/  FSEL R12, R18, R12, !P0 ;  /* 0x0000000c120c7208 */ /* 0x000fe40004000000 */
[----:B------:R-:W-:Y:S02]  /*0f60*/  FSEL R13, R19, R13, !P0 ;  /* 0x0000000d130d7208 */ /* 0x000fe40004000000 */
[----:B------:R-:W-:-:S04]  /*0f70*/  FSETP.GT.AND P0, PT, |R16|, 1.469367938527859385e-39, PT ;  /* 0x001000001000780b */ /* 0x000fc80003f04200 */
[----:B------:R-:W-:-:S09]  /*0f80*/  DMUL R8, R8, R12 ;  /* 0x0000000c08087228 */ /* 0x000fd20000000000 */
[----:B------:R-:W-:Y:S05]  /*0f90*/  @P0 BRA P1, `(.L_x_12) ;  /* 0x00000000001c0947 */ /* 0x000fea0000800000 */
[----:B------:R-:W-:Y:S01]  /*0fa0*/  IMAD.MOV.U32 R14, RZ, RZ, R26 ;  /* 0x000000ffff0e7224 */ /* 0x000fe200078e001a */
[----:B------:R-:W-:Y:S01]  /*0fb0*/  MOV R15, 0x40af4000 ;  /* 0x40af4000000f7802 */ /* 0x000fe20000000f00 */
[----:B------:R-:W-:Y:S01]  /*0fc0*/  IMAD.MOV.U32 R13, RZ, RZ, R27 ;  /* 0x000000ffff0d7224 */ /* 0x000fe200078e001b */
[----:B------:R-:W-:Y:S01]  /*0fd0*/  MOV R12, 0x1000 ;  /* 0x00001000000c7802 */ /* 0x000fe20000000f00 */
[----:B------:R-:W-:-:S07]  /*0fe0*/  IMAD.MOV.U32 R16, RZ, RZ, RZ ;  /* 0x000000ffff107224 */ /* 0x000fce00078e00ff */
[----:B------:R-:W-:Y:S05]  /*0ff0*/  CALL.REL.NOINC `($__internal_0_$__cuda_sm20_div_rn_f64_full) ;  /* 0x0000003400147944 */ /* 0x000fea0003c00000 */
[----:B------:R-:W-:-:S07]  /*1000*/  IMAD.MOV.U32 R15, RZ, RZ, R13 ;  /* 0x000000ffff0f7224 */ /* 0x000fce00078e000d */
.L_x_12:
[----:B------:R-:W-:Y:S05]  /*1010*/  BSYNC.RECONVERGENT B1 ;  /* 0x0000000000017941 */ /* 0x000fea0003800200 */
.L_x_11:
[----:B------:R-:W-:Y:S01]  /*1020*/  UIADD3 UR10, UPT, UPT, UR7, 0x1, URZ ;  /* 0x00000001070a7890 */ /* 0x000fe2000fffe0ff */
[----:B------:R-:W-:Y:S01]  /*1030*/  IMAD.MOV.U32 R16, RZ, RZ, 0x0 ;  /* 0x00000000ff107424 */ /* 0x000fe200078e00ff */
[----:B------:R-:W-:Y:S01]  /*1040*/  DFMA R24, R26, R14, R24 ;  /* 0x0000000e1a18722b */ /* 0x000fe20000000018 */
[----:B------:R-:W-:-:S06]  /*1050*/  IMAD.MOV.U32 R17, RZ, RZ, 0x3fd80000 ;  /* 0x3fd80000ff117424 */ /* 0x000fcc00078e00ff */
[----:B------:R-:W0:Y:S08]  /*1060*/  I2F.F64.U32 R22, UR10 ;  /* 0x0000000a00167d12 */ /* 0x000e300008201800 */
        /* <DEDUP_REMOVED lines=9> */
[----:B------:R-:W-:Y:S02]  /*1100*/  VIADD R13, R31, 0xfff00000 ;  /* 0xfff000001f0d7836 */ /* 0x000fe40000000000 */
[----:B------:R-:W-:-:S04]  /*1110*/  IMAD.MOV.U32 R12, RZ, RZ, R30 ;  /* 0x000000ffff0c7224 */ /* 0x000fc800078e001e */
[----:B------:R-:W-:-:S08]  /*1120*/  DFMA R16, R18, -R18, R22 ;  /* 0x800000121210722b */ /* 0x000fd00000000016 */
[----:B------:R-:W-:Y:S01]  /*1130*/  DFMA R28, R16, R12, R18 ;  /* 0x0000000c101c722b */ /* 0x000fe20000000012 */
[----:B------:R-:W-:Y:S10]  /*1140*/  @!P0 BRA `(.L_x_13) ;  /* 0x0000000000188947 */ /* 0x000ff40003800000 */
[----:B------:R-:W-:Y:S01]  /*1150*/  IMAD.MOV.U32 R12, RZ, RZ, R30 ;  /* 0x000000ffff0c7224 */ /* 0x000fe200078e001e */
[----:B------:R-:W-:Y:S01]  /*1160*/  MOV R14, 0x1190 ;  /* 0x00001190000e7802 */ /* 0x000fe20000000f00 */
[----:B------:R-:W-:-:S07]  /*1170*/  IMAD.MOV.U32 R15, RZ, RZ, R23 ;  /* 0x000000ffff0f7224 */ /* 0x000fce00078e0017 */
[----:B------:R-:W-:Y:S05]  /*1180*/  CALL.REL.NOINC `($__internal_1_$__cuda_sm20_dsqrt_rn_f64_mediumpath_v1) ;  /* 0x0000003800487944 */ /* 0x000fea0003c00000 */
[----:B------:R-:W-:Y:S01]  /*1190*/  MOV R28, R12 ;  /* 0x0000000c001c7202 */ /* 0x000fe20000000f00 */
[----:B------:R-:W-:-:S07]  /*11a0*/  IMAD.MOV.U32 R29, RZ, RZ, R13 ;  /* 0x000000ffff1d7224 */ /* 0x000fce00078e000d */
.L_x_13:
        /* <DEDUP_REMOVED lines=16> */
[----:B------:R-:W-:Y:S01]  /*12b0*/  MOV R12, 0x1300 ;  /* 0x00001300000c7802 */ /* 0x000fe20000000f00 */
[----:B------:R-:W-:Y:S02]  /*12c0*/  IMAD.MOV.U32 R13, RZ, RZ, R27 ;  /* 0x000000ffff0d7224 */ /* 0x000fe400078e001b */
[----:B------:R-:W-:Y:S02]  /*12d0*/  IMAD.MOV.U32 R16, RZ, RZ, R28 ;  /* 0x000000ffff107224 */ /* 0x000fe400078e001c */
[----:B------:R-:W-:-:S07]  /*12e0*/  IMAD.MOV.U32 R15, RZ, RZ, R29 ;  /* 0x000000ffff0f7224 */ /* 0x000fce00078e001d */
[----:B------:R-:W-:Y:S05]  /*12f0*/  CALL.REL.NOINC `($__internal_0_$__cuda_sm20_div_rn_f64_full) ;  /* 0x0000003000547944 */ /* 0x000fea0003c00000 */
[----:B------:R-:W-:-:S07]  /*1300*/  IMAD.MOV.U32 R15, RZ, RZ, R13 ;  /* 0x000000ffff0f7224 */ /* 0x000fce00078e000d */
.L_x_15:
[----:B------:R-:W-:Y:S05]  /*1310*/  BSYNC.RECONVERGENT B1 ;  /* 0x0000000000017941 */ /* 0x000fea0003800200 */
.L_x_14:
[----:B------:R-:W-:Y:S01]  /*1320*/  DSETP.NEU.AND P0, PT, |R14|, +INF , PT ;  /* 0x7ff000000e00742a */ /* 0x000fe20003f0d200 */
[----:B------:R-:W-:-:S13]  /*1330*/  BSSY.RECONVERGENT B2, `(.L_x_16) ;  /* 0x000001e000027945 */ /* 0x000fda0003800200 */
[----:B------:R-:W-:Y:S05]  /*1340*/  @!P0 BRA `(.L_x_17) ;  /* 0x0000000000688947 */ /* 0x000fea0003800000 */
        /* <DEDUP_REMOVED lines=18> */
[----:B------:R-:W-:Y:S02]  /*1470*/  MOV R31, R15 ;  /* 0x0000000f001f7202 */ /* 0x000fe40000000f00 */
[----:B------:R-:W-:-:S07]  /*1480*/  MOV R30, 0x14a0 ;  /* 0x000014a0001e7802 */ /* 0x000fce0000000f00 */
[----:B------:R-:W-:Y:S05]  /*1490*/  CALL.REL.NOINC `($_Z9sa_kerneliiiP17curandStateXORWOWPdS1_S1_S1_$__internal_trig_reduction_slowpathd) ;  /* 0x00000038001c7944 */ /* 0x000fea0003c00000 */
[----:B------:R-:W-:Y:S02]  /*14a0*/  IMAD.MOV.U32 R26, RZ, RZ, R18 ;  /* 0x000000ffff1a7224 */ /* 0x000fe400078e0012 */
[----:B------:R-:W-:-:S07]  /*14b0*/  IMAD.MOV.U32 R27, RZ, RZ, R19 ;  /* 0x000000ffff1b7224 */ /* 0x000fce00078e0013 */
.L_x_19:
[----:B------:R-:W-:Y:S05]  /*14c0*/  BSYNC.RECONVERGENT B3 ;  /* 0x0000000000037941 */ /* 0x000fea0003800200 */
.L_x_18:
[----:B------:R-:W-:Y:S01]  /*14d0*/  VIADD R30, R12, 0x1 ;  /* 0x000000010c1e7836 */ /* 0x000fe20000000000 */
[----:B------:R-:W-:Y:S06]  /*14e0*/  BRA `(.L_x_20) ;  /* 0x0000000000087947 */ /* 0x000fec0003800000 */
.L_x_17:
[----:B------:R-:W-:Y:S01]  /*14f0*/  DMUL R26, RZ, R14 ;  /* 0x0000000eff1a7228 */ /* 0x000fe20000000000 */
[----:B------:R-:W-:-:S10]  /*1500*/  IMAD.MOV.U32 R30, RZ, RZ, 0x1 ;  /* 0x00000001ff1e7424 */ /* 0x000fd400078e00ff */
.L_x_20:
[----:B------:R-:W-:Y:S05]  /*1510*/  BSYNC.RECONVERGENT B2 ;  /* 0x0000000000027941 */ /* 0x000fea0003800200 */
.L_x_16:
[----:B------:R-:W-:-:S05]  /*1520*/  IMAD.SHL.U32 R12, R30, 0x40, RZ ;  /* 0x000000401e0c7824 */ /* 0x000fca00078e00ff */
[----:B------:R-:W-:-:S04]  /*1530*/  LOP3.LUT R12, R12, 0x40, RZ, 0xc0, !PT ;  /* 0x000000400c0c7812 */ /* 0x000fc800078ec0ff */
[----:B------:R-:W-:-:S05]  /*1540*/  IADD3 R34, P0, PT, R12, UR12, RZ ;  /* 0x0000000c0c227c10 */ /* 0x000fca000ff1e0ff */
[----:B------:R-:W-:-:S05]  /*1550*/  IMAD.X R35, RZ, RZ, UR13, P0 ;  /* 0x0000000dff237e24 */ /* 0x000fca00080e06ff */
[----:B------:R-:W2:Y:S04]  /*1560*/  LDG.E.128.CONSTANT R12, desc[UR8][R34.64] ;  /* 0x00000008220c7981 */ /* 0x000ea8000c1e9d00 */
[----:B------:R-:W3:Y:S04]  /*1570*/  LDG.E.128.CONSTANT R16, desc[UR8][R34.64+0x10] ;  /* 0x0000100822107981 */ /* 0x000ee8000c1e9d00 */
[----:B------:R-:W4:Y:S01]  /*1580*/  LDG.E.128.CONSTANT R20, desc[UR8][R34.64+0x20] ;  /* 0x0000200822147981 */ /* 0x000f22000c1e9d00 */
[----:B------:R-:W-:Y:S01]  /*1590*/  LOP3.LUT R28, R30, 0x1, RZ, 0xc0, !PT ;  /* 0x000000011e1c7812 */ /* 0x000fe200078ec0ff */
[----:B------:R-:W-:Y:S01]  /*15a0*/  IMAD.MOV.U32 R32, RZ, RZ, 0x20fd8164 ;  /* 0x20fd8164ff207424 */ /* 0x000fe200078e00ff */
[----:B------:R-:W-:Y:S01]  /*15b0*/  UIADD3 UR5, UPT, UPT, UR5, 0x2, URZ ;  /* 0x0000000205057890 */ /* 0x000fe2000fffe0ff */
[----:B------:R-:W-:Y:S01]  /*15c0*/  IMAD.MOV.U32 R31, RZ, RZ, 0x3da8ff83 ;  /* 0x3da8ff83ff1f7424 */ /* 0x000fe200078e00ff */
[----:B------:R-:W-:Y:S01]  /*15d0*/  ISETP.NE.U32.AND P0, PT, R28, 0x1, PT ;  /* 0x000000011c00780c */ /* 0x000fe20003f05070 */
[----:B------:R-:W-:Y:S01]  /*15e0*/  DMUL R28, R26, R26 ;  /* 0x0000001a1a1c7228 */ /* 0x000fe20000000000 */
[----:B------:R-:W-:Y:S01]  /*15f0*/  UISETP.NE.AND UP0, UPT, UR5, URZ, UPT ;  /* 0x000000ff0500728c */ /* 0x000fe2000bf05270 */
[----:B------:R-:W-:Y:S01]  /*1600*/  IADD3 R3, PT, PT, R3, 0x2, RZ ;  /* 0x0000000203037810 */ /* 0x000fe20007ffe0ff */
[----:B------:R-:W-:Y:S01]  /*1610*/  UIADD3 UR7, UPT, UPT, UR7, 0x2, URZ ;  /* 0x0000000207077890 */ /* 0x000fe2000fffe0ff */
[----:B------:R-:W-:-:S02]  /*1620*/  FSEL R32, R32, -8.06006814911005101289e+34, !P0 ;  /* 0xf9785eba20207808 */ /* 0x000fc40004000000 */
[----:B------:R-:W-:-:S06]  /*1630*/  FSEL R33, -R31, 0.11223486810922622681, !P0 ;  /* 0x3de5db651f217808 */ /* 0x000fcc0004000100 */
[----:B--2---:R-:W-:-:S08]  /*1640*/  DFMA R12, R28, R32, R12 ;  /* 0x000000201c0c722b */ /* 0x004fd0000000000c */
[----:B------:R-:W-:-:S08]  /*1650*/  DFMA R12, R28, R12, R14 ;  /* 0x0000000c1c0c722b */ /* 0x000fd0000000000e */
[----:B---3--:R-:W-:-:S08]  /*1660*/  DFMA R12, R28, R12, R16 ;  /* 0x0000000c1c0c722b */ /* 0x008fd00000000010 */
[----:B------:R-:W-:-:S08]  /*1670*/  DFMA R12, R28, R12, R18 ;  /* 0x0000000c1c0c722b */ /* 0x000fd00000000012 */
[----:B----4-:R-:W-:-:S08]  /*1680*/  DFMA R12, R28, R12, R20 ;  /* 0x0000000c1c0c722b */ /* 0x010fd00000000014 */
[----:B------:R-:W-:-:S08]  /*1690*/  DFMA R12, R28, R12, R22 ;  /* 0x0000000c1c0c722b */ /* 0x000fd00000000016 */
[----:B------:R-:W-:Y:S02]  /*16a0*/  DFMA R26, R12, R26, R26 ;  /* 0x0000001a0c1a722b */ /* 0x000fe4000000001a */
[----:B------:R-:W-:-:S10]  /*16b0*/  DFMA R12, R28, R12, 1 ;  /* 0x3ff000001c0c742b */ /* 0x000fd4000000000c */
[----:B------:R-:W-:Y:S02]  /*16c0*/  FSEL R14, R12, R26, !P0 ;  /* 0x0000001a0c0e7208 */ /* 0x000fe40004000000 */
[----:B------:R-:W-:Y:S02]  /*16d0*/  FSEL R15, R13, R27, !P0 ;  /* 0x0000001b0d0f7208 */ /* 0x000fe40004000000 */
[----:B------:R-:W-:-:S04]  /*16e0*/  LOP3.LUT P0, RZ, R30, 0x2, RZ, 0xc0, !PT ;  /* 0x000000021eff7812 */ /* 0x000fc8000780c0ff */
[----:B------:R-:W-:-:S10]  /*16f0*/  DADD R12, RZ, -R14 ;  /* 0x00000000ff0c7229 */ /* 0x000fd4000000080e */
[----:B------:R-:W-:Y:S02]  /*1700*/  FSEL R12, R14, R12, !P0 ;  /* 0x0000000c0e0c7208 */ /* 0x000fe40004000000 */
[----:B------:R-:W-:-:S06]  /*1710*/  FSEL R13, R15, R13, !P0 ;  /* 0x0000000d0f0d7208 */ /* 0x000fcc0004000000 */
[----:B------:R-:W-:Y:S01]  /*1720*/  DMUL R8, R8, R12 ;  /* 0x0000000c08087228 */ /* 0x000fe20000000000 */
[----:B------:R-:W-:Y:S10]  /*1730*/  BRA.U UP0, `(.L_x_21) ;  /* 0xffffffed00b07547 */ /* 0x000ff4000b83ffff */
[----:B------:R-:W-:-:S05]  /*1740*/  UMOV UR5, UR6 ;  /* 0x0000000600057c82 */ /* 0x000fca0008000000 */
.L_x_1:
[----:B------:R-:W1:Y:S02]  /*1750*/  LDCU UR7, c[0x0][0x384] ;  /* 0x00007080ff0777ac */ /* 0x000e640008000800 */
[----:B-1----:R-:W-:-:S04]  /*1760*/  ULOP3.LUT UR7, UR7, 0x1, URZ, 0xc0, !UPT ;  /* 0x0000000107077892 */ /* 0x002fc8000f8ec0ff */
[----:B------:R-:W-:-:S09]  /*1770*/  UISETP.NE.U32.AND UP0, UPT, UR7, 0x1, UPT ;  /* 0x000000010700788c */ /* 0x000fd2000bf05070 */
[----:B------:R-:W-:Y:S05]  /*1780*/  BRA.U UP0, `(.L_x_22) ;  /* 0x00000009002c7547 */ /* 0x000fea000b800000 */
[----:B------:R-:W1:Y:S01]  /*1790*/  LDC.64 R26, c[0x0][0x3a0] ;  /* 0x0000e800ff1a7b82 */ /* 0x000e620000000a00 */
[----:B------:R-:W-:-:S04]  /*17a0*/  VIADD R3, R0, UR5 ;  /* 0x0000000500037c36 */ /* 0x000fc80008000000 */
[----:B-1----:R-:W-:-:S06]  /*17b0*/  IMAD.WIDE R26, R3, 0x8, R26 ;  /* 0x00000008031a7825 */ /* 0x002fcc00078e021a */
[----:B------:R-:W2:Y:S01]  /*17c0*/  LDG.E.64 R26, desc[UR8][R26.64] ;  /* 0x000000081a1a7981 */ /* 0x000ea2000c1e1b00 */
[----:B0-----:R-:W0:Y:S01]  /*17d0*/  MUFU.RCP64H R13, 4000 ;  /* 0x40af4000000d7908 */ /* 0x001e220000001800 */
[----:B------:R-:W-:Y:S01]  /*17e0*/  IMAD.MOV.U32 R14, RZ, RZ, 0x0 ;  /* 0x00000000ff0e7424 */ /* 0x000fe200078e00ff */
[----:B------:R-:W-:Y:S01]  /*17f0*/  BSSY.RECONVERGENT B1, `(.L_x_23) ;  /* 0x0000016000017945 */ /* 0x000fe20003800200 */
[----:B------:R-:W-:Y:S02]  /*1800*/  IMAD.MOV.U32 R15, RZ, RZ, 0x40af4000 ;  /* 0x40af4000ff0f7424 */ /* 0x000fe400078e00ff */
[----:B------:R-:W-:-:S06]  /*1810*/  IMAD.MOV.U32 R12, RZ, RZ, 0x1 ;  /* 0x00000001ff0c7424 */ /* 0x000fcc00078e00ff */
[----:B0-----:R-:W-:-:S08]  /*1820*/  DFMA R16, R12, -R14, 1 ;  /* 0x3ff000000c10742b */ /* 0x001fd0000000080e */
[----:B------:R-:W-:-:S08]  /*1830*/  DFMA R16, R16, R16, R16 ;  /* 0x000000101010722b */ /* 0x000fd00000000010 */
[----:B------:R-:W-:-:S08]  /*1840*/  DFMA R16, R12, R16, R12 ;  /* 0x000000100c10722b */ /* 0x000fd0000000000c */
[----:B------:R-:W-:-:S08]  /*1850*/  DFMA R14, R16, -R14, 1 ;  /* 0x3ff00000100e742b */ /* 0x000fd0000000080e */
        /* <DEDUP_REMOVED lines=9> */
[----:B------:R-:W-:Y:S01]  /*18f0*/  MOV R12, 0x1940 ;  /* 0x00001940000c7802 */ /* 0x000fe20000000f00 */
[----:B------:R-:W-:Y:S02]  /*1900*/  IMAD.MOV.U32 R13, RZ, RZ, R27 ;  /* 0x000000ffff0d7224 */ /* 0x000fe400078e001b */
[----:B------:R-:W-:Y:S02]  /*1910*/  IMAD.MOV.U32 R16, RZ, RZ, RZ ;  /* 0x000000ffff107224 */ /* 0x000fe400078e00ff */
[----:B------:R-:W-:-:S07]  /*1920*/  IMAD.MOV.U32 R15, RZ, RZ, 0x40af4000 ;  /* 0x40af4000ff0f7424 */ /* 0x000fce00078e00ff */
[----:B------:R-:W-:Y:S05]  /*1930*/  CALL.REL.NOINC `($__internal_0_$__cuda_sm20_div_rn_f64_full) ;  /* 0x0000002800c47944 */ /* 0x000fea0003c00000 */
[----:B------:R-:W-:-:S07]  /*1940*/  MOV R15, R13 ;  /* 0x0000000d000f7202 */ /* 0x000fce0000000f00 */
.L_x_24:
[----:B------:R-:W-:Y:S05]  /*1950*/  BSYNC.RECONVERGENT B1 ;  /* 0x0000000000017941 */ /* 0x000fea0003800200 */
.L_x_23:
        /* <DEDUP_REMOVED lines=23> */
[----:B------:R-:W-:Y:S01]  /*1ad0*/  IMAD.MOV.U32 R28, RZ, RZ, R12 ;  /* 0x000000ffff1c7224 */ /* 0x000fe200078e000c */
[----:B------:R-:W-:-:S07]  /*1ae0*/  MOV R29, R13 ;  /* 0x0000000d001d7202 */ /* 0x000fce0000000f00 */
.L_x_25:
        /* <DEDUP_REMOVED lines=22> */
.L_x_27:
[----:B------:R-:W-:Y:S05]  /*1c50*/  BSYNC.RECONVERGENT B1 ;  /* 0x0000000000017941 */ /* 0x000fea0003800200 */
.L_x_26:
        /* <DEDUP_REMOVED lines=24> */
[----:B------:R-:W-:Y:S01]  /*1de0*/  MOV R26, R18 ;  /* 0x00000012001a7202 */ /* 0x000fe20000000f00 */
[----:B------:R-:W-:-:S07]  /*1df0*/  IMAD.MOV.U32 R27, RZ, RZ, R19 ;  /* 0x000000ffff1b7224 */ /* 0x000fce00078e0013 */
.L_x_31:
[----:B------:R-:W-:Y:S05]  /*1e00*/  BSYNC.RECONVERGENT B3 ;  /* 0x0000000000037941 */ /* 0x000fea0003800200 */
.L_x_30:
[----:B------:R-:W-:Y:S01]  /*1e10*/  VIADD R3, R12, 0x1 ;  /* 0x000000010c037836 */ /* 0x000fe20000000000 */
[----:B------:R-:W-:Y:S06]  /*1e20*/  BRA `(.L_x_32) ;  /* 0x0000000000087947 */ /* 0x000fec0003800000 */
.L_x_29:
[----:B------:R-:W-:Y:S01]  /*1e30*/  DMUL R26, RZ, R14 ;  /* 0x0000000eff1a7228 */ /* 0x000fe20000000000 */
[----:B------:R-:W-:-:S10]  /*1e40*/  IMAD.MOV.U32 R3, RZ, RZ, 0x1 ;  /* 0x00000001ff037424 */ /* 0x000fd400078e00ff */
.L_x_32:
[----:B------:R-:W-:Y:S05]  /*1e50*/  BSYNC.RECONVERGENT B2 ;  /* 0x0000000000027941 */ /* 0x000fea0003800200 */
.L_x_28:
[----:B------:R-:W0:Y:S01]  /*1e60*/  LDCU.64 UR10, c[0x4][0x48] ;  /* 0x01000900ff0a77ac */ /* 0x000e220008000a00 */
[----:B------:R-:W-:-:S05]  /*1e70*/  IMAD.SHL.U32 R12, R3, 0x40, RZ ;  /* 0x00000040030c7824 */ /* 0x000fca00078e00ff */
[----:B------:R-:W-:-:S04]  /*1e80*/  LOP3.LUT R12, R12, 0x40, RZ, 0xc0, !PT ;  /* 0x000000400c0c7812 */ /* 0x000fc800078ec0ff */
[----:B0-----:R-:W-:-:S05]  /*1e90*/  IADD3 R30, P0, PT, R12, UR10, RZ ;  /* 0x0000000a0c1e7c10 */ /* 0x001fca000ff1e0ff */
[----:B------:R-:W-:-:S05]  /*1ea0*/  IMAD.X R31, RZ, RZ, UR11, P0 ;  /* 0x0000000bff1f7e24 */ /* 0x000fca00080e06ff */
[----:B------:R-:W2:Y:S04]  /*1eb0*/  LDG.E.128.CONSTANT R12, desc[UR8][R30.64] ;  /* 0x000000081e0c7981 */ /* 0x000ea8000c1e9d00 */
[----:B------:R-:W3:Y:S04]  /*1ec0*/  LDG.E.128.CONSTANT R16, desc[UR8][R30.64+0x10] ;  /* 0x000010081e107981 */ /* 0x000ee8000c1e9d00 */
[----:B------:R-:W4:Y:S01]  /*1ed0*/  LDG.E.128.CONSTANT R20, desc[UR8][R30.64+0x20] ;  /* 0x000020081e147981 */ /* 0x000f22000c1e9d00 */
[----:B------:R-:W-:Y:S01]  /*1ee0*/  LOP3.LUT R28, R3, 0x1, RZ, 0xc0, !PT ;  /* 0x00000001031c7812 */ /* 0x000fe200078ec0ff */
[----:B------:R-:W-:-:S02]  /*1ef0*/  IMAD.MOV.U32 R32, RZ, RZ, 0x20fd8164 ;  /* 0x20fd8164ff207424 */ /* 0x000fc400078e00ff */
[----:B------:R-:W-:Y:S01]  /*1f00*/  IMAD.MOV.U32 R33, RZ, RZ, 0x3da8ff83 ;  /* 0x3da8ff83ff217424 */ /* 0x000fe200078e00ff */
[----:B------:R-:W-:Y:S01]  /*1f10*/  ISETP.NE.U32.AND P0, PT, R28, 0x1, PT ;  /* 0x000000011c00780c */ /* 0x000fe20003f05070 */
[----:B------:R-:W-:-:S03]  /*1f20*/  DMUL R28, R26, R26 ;  /* 0x0000001a1a1c7228 */ /* 0x000fc60000000000 */
[----:B------:R-:W-:Y:S02]  /*1f30*/  FSEL R32, R32, -8.06006814911005101289e+34, !P0 ;  /* 0xf9785eba20207808 */ /* 0x000fe40004000000 */
        /* <DEDUP_REMOVED lines=15> */
[----:B------:R-:W-:-:S11]  /*2030*/  DMUL R8, R8, R12 ;  /* 0x0000000c08087228 */ /* 0x000fd60000000000 */
.L_x_22:
[----:B------:R-:W-:-:S08]  /*2040*/  DADD R8, R24, -R8 ;  /* 0x0000000018087229 */ /* 0x000fd00000000808 */
[----:B------:R-:W-:-:S11]  /*2050*/  DADD R8, R8, 1 ;  /* 0x3ff0000008087429 */ /* 0x000fd60000000000 */
.L_x_0:
[----:B------:R-:W1:Y:S01]  /*2060*/  LDCU UR5, c[0x0][0x384] ;  /* 0x00007080ff0577ac */ /* 0x000e620008000800 */
[----:B0-----:R-:W-:Y:S01]  /*2070*/  CS2R R14, SRZ ;  /* 0x00000000000e7805 */ /* 0x001fe2000001ff00 */
[----:B-1----:R-:W-:-:S09]  /*2080*/  UISETP.GE.AND UP0, UPT, UR5, 0x1, UPT ;  /* 0x000000010500788c */ /* 0x002fd2000bf06270 */
[----:B------:R-:W-:Y:S05]  /*2090*/  BRA.U !UP0, `(.L_x_33) ;  /* 0x0000001908c47547 */ /* 0x000fea000b800000 */
[----:B------:R-:W-:Y:S01]  /*20a0*/  UISETP.NE.AND UP0, UPT, UR5, 0x1, UPT ;  /* 0x000000010500788c */ /* 0x000fe2000bf05270 */
[----:B------:R-:W-:Y:S01]  /*20b0*/  CS2R R26, SRZ ;  /* 0x00000000001a7805 */ /* 0x000fe2000001ff00 */
[----:B------:R-:W-:Y:S01]  /*20c0*/  IMAD.MOV.U32 R24, RZ, RZ, 0x0 ;  /* 0x00000000ff187424 */ /* 0x000fe200078e00ff */
[----:B------:R-:W-:Y:S01]  /*20d0*/  MOV R25, 0x3ff00000 ;  /* 0x3ff0000000197802 */ /* 0x000fe20000000f00 */
[----:B------:R-:W-:-:S05]  /*20e0*/  UMOV UR5, URZ ;  /* 0x000000ff00057c82 */ /* 0x000fca0008000000 */
[----:B------:R-:W-:Y:S05]  /*20f0*/  BRA.U !UP0, `(.L_x_34) ;  /* 0x0000001108647547 */ /* 0x000fea000b800000 */
[----:B------:R-:W-:Y:S01]  /*2100*/  CS2R R26, SRZ ;  /* 0x00000000001a7805 */ /* 0x000fe2000001ff00 */
[----:B------:R-:W-:Y:S01]  /*2110*/  IMAD.MOV.U32 R24, RZ, RZ, 0x0 ;  /* 0x00000000ff187424 */ /* 0x000fe200078e00ff */
[----:B------:R-:W0:Y:S01]  /*2120*/  LDCU.64 UR12, c[0x4][0x48] ;  /* 0x01000900ff0c77ac */ /* 0x000e220008000a00 */
[----:B------:R-:W-:Y:S01]  /*2130*/  IMAD.MOV.U32 R25, RZ, RZ, 0x3ff00000 ;  /* 0x3ff00000ff197424 */ /* 0x000fe200078e00ff */
[----:B------:R-:W-:-:S06]  /*2140*/  UMOV UR5, URZ ;  /* 0x000000ff00057c82 */ /* 0x000fcc0008000000 */
.L_x_54:
[----:B------:R-:W1:Y:S01]  /*2150*/  LDC.64 R28, c[0x0][0x3a8] ;  /* 0x0000ea00ff1c7b82 */ /* 0x000e620000000a00 */
[----:B------:R-:W-:-:S04]  /*2160*/  VIADD R3, R0, UR5 ;  /* 0x0000000500037c36 */ /* 0x000fc80008000000 */
[----:B-1----:R-:W-:-:S05]  /*2170*/  IMAD.WIDE R28, R3, 0x8, R28 ;  /* 0x00000008031c7825 */ /* 0x002fca00078e021c */
[----:B------:R-:W2:Y:S01]  /*2180*/  LDG.E.64 R30, desc[UR8][R28.64] ;  /* 0x000000081c1e7981 */ /* 0x000ea2000c1e1b00 */
[----:B------:R-:W1:Y:S01]  /*2190*/  MUFU.RCP64H R13, 4000 ;  /* 0x40af4000000d7908 */ /* 0x000e620000001800 */
[----:B------:R-:W-:Y:S01]  /*21a0*/  IMAD.MOV.U32 R14, RZ, RZ, 0x0 ;  /* 0x00000000ff0e7424 */ /* 0x000fe200078e00ff */
[----:B------:R-:W-:Y:S01]  /*21b0*/  BSSY.RECONVERGENT B1, `(.L_x_35) ;  /* 0x0000017000017945 */ /* 0x000fe20003800200 */
[----:B------:R-:W-:Y:S02]  /*21c0*/  IMAD.MOV.U32 R15, RZ, RZ, 0x3ff00000 ;  /* 0x3ff00000ff0f7424 */ /* 0x000fe400078e00ff */
[----:B------:R-:W-:-:S06]  /*21d0*/  IMAD.MOV.U32 R12, RZ, RZ, 0x1 ;  /* 0x00000001ff0c7424 */ /* 0x000fcc00078e00ff */
[----:B-1----:R-:W-:-:S08]  /*21e0*/  DFMA R16, R12, -4000, R14 ;  /* 0xc0af40000c10782b */ /* 0x002fd0000000000e */
        /* <DEDUP_REMOVED lines=12> */
[----:B------:R-:W-:Y:S01]  /*22b0*/  MOV R16, RZ ;  /* 0x000000ff00107202 */ /* 0x000fe20000000f00 */
[----:B------:R-:W-:Y:S01]  /*22c0*/  IMAD.MOV.U32 R13, RZ, RZ, R31 ;  /* 0x000000ffff0d7224 */ /* 0x000fe200078e001f */
[----:B------:R-:W-:Y:S01]  /*22d0*/  MOV R12, 0x2300 ;  /* 0x00002300000c7802 */ /* 0x000fe20000000f00 */
[----:B------:R-:W-:-:S07]  /*22e0*/  IMAD.MOV.U32 R15, RZ, RZ, 0x40af4000 ;  /* 0x40af4000ff0f7424 */ /* 0x000fce00078e00ff */
[----:B0-----:R-:W-:Y:S05]  /*22f0*/  CALL.REL.NOINC `($__internal_0_$__cuda_sm20_div_rn_f64_full) ;  /* 0x0000002000547944 */ /* 0x001fea0003c00000 */
[----:B------:R-:W-:Y:S02]  /*2300*/  IMAD.MOV.U32 R22, RZ, RZ, R14 ;  /* 0x000000ffff167224 */ /* 0x000fe400078e000e */
[----:B------:R-:W-:-:S07]  /*2310*/  IMAD.MOV.U32 R23, RZ, RZ, R13 ;  /* 0x000000ffff177224 */ /* 0x000fce00078e000d */
.L_x_36:
[----:B0-----:R-:W-:Y:S05]  /*2320*/  BSYNC.RECONVERGENT B1 ;  /* 0x0000000000017941 */ /* 0x001fea0003800200 */
.L_x_35:
        /* <DEDUP_REMOVED lines=20> */
[----:B------:R-:W-:Y:S02]  /*2470*/  MOV R12, R32 ;  /* 0x00000020000c7202 */ /* 0x000fe40000000f00 */
[----:B------:R-:W-:-:S07]  /*2480*/  MOV R14, 0x24a0 ;  /* 0x000024a0000e7802 */ /* 0x000fce0000000f00 */
[----:B------:R-:W-:Y:S05]  /*2490*/  CALL.REL.NOINC `($__internal_1_$__cuda_sm20_dsqrt_rn_f64_mediumpath_v1) ;  /* 0x0000002400847944 */ /* 0x000fea0003c00000 */
[----:B------:R-:W-:Y:S02]  /*24a0*/  IMAD.MOV.U32 R22, RZ, RZ, R12 ;  /* 0x000000ffff167224 */ /* 0x000fe400078e000c */
[----:B------:R-:W-:-:S07]  /*24b0*/  IMAD.MOV.U32 R23, RZ, RZ, R13 ;  /* 0x000000ffff177224 */ /* 0x000fce00078e000d */
.L_x_37:
        /* <DEDUP_REMOVED lines=21> */
[----:B------:R-:W-:-:S07]  /*2610*/  MOV R15, R13 ;  /* 0x0000000d000f7202 */ /* 0x000fce0000000f00 */
.L_x_39:
[----:B------:R-:W-:Y:S05]  /*2620*/  BSYNC.RECONVERGENT B1 ;  /* 0x0000000000017941 */ /* 0x000fea0003800200 */
.L_x_38:
        /* <DEDUP_REMOVED lines=28> */
.L_x_43:
[----:B------:R-:W-:Y:S05]  /*27f0*/  BSYNC.RECONVERGENT B3 ;  /* 0x0000000000037941 */ /* 0x000fea0003800200 */
.L_x_42:
[----:B------:R-:W-:-:S07]  /*2800*/  VIADD R3, R12, 0x1 ;  /* 0x000000010c037836 */ /* 0x000fce0000000000 */
.L_x_41:
[----:B------:R-:W-:Y:S05]  /*2810*/  BSYNC.RECONVERGENT B2 ;  /* 0x0000000000027941 */ /* 0x000fea0003800200 */
.L_x_40:
[----:B------:R-:W-:Y:S01]  /*2820*/  IMAD.SHL.U32 R12, R3, 0x40, RZ ;  /* 0x00000040030c7824 */ /* 0x000fe200078e00ff */
[----:B------:R-:W2:Y:S04]  /*2830*/  LDG.E.64 R28, desc[UR8][R28.64+0x8] ;  /* 0x000008081c1c7981 */ /* 0x000ea8000c1e1b00 */
[----:B------:R-:W-:-:S04]  /*2840*/  LOP3.LUT R12, R12, 0x40, RZ, 0xc0, !PT ;  /* 0x000000400c0c7812 */ /* 0x000fc800078ec0ff */
[----:B------:R-:W-:-:S05]  /*2850*/  IADD3 R36, P0, PT, R12, UR12, RZ ;  /* 0x0000000c0c247c10 */ /* 0x000fca000ff1e0ff */
[----:B------:R-:W-:-:S05]  /*2860*/  IMAD.X R37, RZ, RZ, UR13, P0 ;  /* 0x0000000dff257e24 */ /* 0x000fca00080e06ff */
[----:B------:R-:W3:Y:S04]  /*2870*/  LDG.E.128.CONSTANT R12, desc[UR8][R36.64] ;  /* 0x00000008240c7981 */ /* 0x000ee8000c1e9d00 */
[----:B------:R-:W4:Y:S04]  /*2880*/  LDG.E.128.CONSTANT R16, desc[UR8][R36.64+0x10] ;  /* 0x0000100824107981 */ /* 0x000f28000c1e9d00 */
[----:B------:R-:W5:Y:S01]  /*2890*/  LDG.E.128.CONSTANT R20, desc[UR8][R36.64+0x20] ;  /* 0x0000200824147981 */ /* 0x000f62000c1e9d00 */
[----:B------:R-:W-:Y:S01]  /*28a0*/  LOP3.LUT R32, R3, 0x1, RZ, 0xc0, !PT ;  /* 0x0000000103207812 */ /* 0x000fe200078ec0ff */
[----:B------:R-:W-:-:S03]  /*28b0*/  IMAD.MOV.U32 R33, RZ, RZ, 0x3da8ff83 ;  /* 0x3da8ff83ff217424 */ /* 0x000fc600078e00ff */
[----:B------:R-:W-:Y:S02]  /*28c0*/  ISETP.NE.U32.AND P0, PT, R32, 0x1, PT ;  /* 0x000000012000780c */ /* 0x000fe40003f05070 */
[----:B------:R-:W-:Y:S01]  /*28d0*/  MOV R32, 0x20fd8164 ;  /* 0x20fd816400207802 */ /* 0x000fe20000000f00 */
[----:B------:R-:W-:Y:S01]  /*28e0*/  DMUL R34, R30, R30 ;  /* 0x0000001e1e227228 */ /* 0x000fe20000000000 */
[----:B------:R-:W-:Y:S02]  /*28f0*/  FSEL R33, -R33, 0.11223486810922622681, !P0 ;  /* 0x3de5db6521217808 */ /* 0x000fe40004000100 */
[----:B------:R-:W-:Y:S01]  /*2900*/  FSEL R32, R32, -8.06006814911005101289e+34, !P0 ;  /* 0xf9785eba20207808 */ /* 0x000fe20004000000 */
[----:B------:R-:W-:Y:S05]  /*2910*/  BSSY.RECONVERGENT B1, `(.L_x_44) ;  /* 0x0000027000017945 */ /* 0x000fea0003800200 */
[----:B---3--:R-:W-:-:S08]  /*2920*/  DFMA R12, R34, R32, R12 ;  /* 0x00000020220c722b */ /* 0x008fd0000000000c */
[----:B------:R-:W-:Y:S02]  /*2930*/  DFMA R14, R34, R12, R14 ;  /* 0x0000000c220e722b */ /* 0x000fe4000000000e */
[----:B------:R-:W0:Y:S01]  /*2940*/  MUFU.RCP64H R13, 4000 ;  /* 0x40af4000000d7908 */ /* 0x000e220000001800 */
[----:B------:R-:W-:-:S05]  /*2950*/  IMAD.MOV.U32 R12, RZ, RZ, 0x1 ;  /* 0x00000001ff0c7424 */ /* 0x000fca00078e00ff */
[----:B----4-:R-:W-:Y:S01]  /*2960*/  DFMA R16, R34, R14, R16 ;  /* 0x0000000e2210722b */ /* 0x010fe20000000010 */
[----:B------:R-:W-:Y:S02]  /*2970*/  IMAD.MOV.U32 R14, RZ, RZ, 0x0 ;  /* 0x00000000ff0e7424 */ /* 0x000fe400078e00ff */
[----:B------:R-:W-:-:S05]  /*2980*/  IMAD.MOV.U32 R15, RZ, RZ, 0x40af4000 ;  /* 0x40af4000ff0f7424 */ /* 0x000fca00078e00ff */
[----:B------:R-:W-:Y:S02]  /*2990*/  DFMA R18, R34, R16, R18 ;  /* 0x000000102212722b */ /* 0x000fe40000000012 */
[----:B0-----:R-:W-:-:S08]  /*29a0*/  DFMA R16, R12, -R14, 1 ;  /* 0x3ff000000c10742b */ /* 0x001fd0000000080e */
[----:B------:R-:W-:-:S08]  /*29b0*/  DFMA R16, R16, R16, R16 ;  /* 0x000000101010722b */ /* 0x000fd00000000010 */
        /* <DEDUP_REMOVED lines=28> */
.L_x_45:
[----:B------:R-:W-:Y:S05]  /*2b80*/  BSYNC.RECONVERGENT B1 ;  /* 0x0000000000017941 */ /* 0x000fea0003800200 */
.L_x_44:
        /* <DEDUP_REMOVED lines=25> */
.L_x_46:
        /* <DEDUP_REMOVED lines=22> */
.L_x_48:
[----:B------:R-:W-:Y:S05]  /*2e80*/  BSYNC.RECONVERGENT B1 ;  /* 0x0000000000017941 */ /* 0x000fea0003800200 */
.L_x_47:
        /* <DEDUP_REMOVED lines=26> */
.L_x_52:
[----:B------:R-:W-:Y:S05]  /*3030*/  BSYNC.RECONVERGENT B3 ;  /* 0x0000000000037941 */ /* 0x000fea0003800200 */
.L_x_51:
[----:B------:R-:W-:Y:S01]  /*3040*/  VIADD R3, R12, 0x1 ;  /* 0x000000010c037836 */ /* 0x000fe20000000000 */
[----:B------:R-:W-:Y:S06]  /*3050*/  BRA `(.L_x_53) ;  /* 0x0000000000087947 */ /* 0x000fec0003800000 */
.L_x_50:
[----:B------:R-:W-:Y:S01]  /*3060*/  DMUL R28, RZ, R14 ;  /* 0x0000000eff1c7228 */ /* 0x000fe20000000000 */
[----:B------:R-:W-:-:S10]  /*3070*/  IMAD.MOV.U32 R3, RZ, RZ, 0x1 ;  /* 0x00000001ff037424 */ /* 0x000fd400078e00ff */
.L_x_53:
[----:B------:R-:W-:Y:S05]  /*3080*/  BSYNC.RECONVERGENT B2 ;  /* 0x0000000000027941 */ /* 0x000fea0003800200 */
.L_x_49:
        /* <DEDUP_REMOVED lines=9> */
[----:B------:R-:W-:-:S02]  /*3120*/  UISETP.NE.AND UP0, UPT, UR5, UR6, UPT ;  /* 0x000000060500728c */ /* 0x000fc4000bf05270 */
[----:B------:R-:W-:Y:S01]  /*3130*/  ISETP.NE.U32.AND P0, PT, R30, 0x1, PT ;  /* 0x000000011e00780c */ /* 0x000fe20003f05070 */
[----:B------:R-:W-:-:S03]  /*3140*/  IMAD.MOV.U32 R30, RZ, RZ, 0x3da8ff83 ;  /* 0x3da8ff83ff1e7424 */ /* 0x000fc600078e00ff */
[----:B------:R-:W-:Y:S02]  /*3150*/  FSEL R32, R32, -8.06006814911005101289e+34, !P0 ;  /* 0xf9785eba20207808 */ /* 0x000fe40004000000 */
[----:B------:R-:W-:Y:S01]  /*3160*/  FSEL R33, -R30, 0.11223486810922622681, !P0 ;  /* 0x3de5db651e217808 */ /* 0x000fe20004000100 */
[----:B------:R-:W-:-:S08]  /*3170*/  DMUL R30, R28, R28 ;  /* 0x0000001c1c1e7228 */ /* 0x000fd00000000000 */
        /* <DEDUP_REMOVED lines=17> */
.L_x_34:
[----:B------:R-:W0:Y:S02]  /*3290*/  LDCU UR7, c[0x0][0x384] ;  /* 0x00007080ff0777ac */ /* 0x000e240008000800 */
[----:B0-----:R-:W-:-:S04]  /*32a0*/  ULOP3.LUT UR7, UR7, 0x1, URZ, 0xc0, !UPT ;  /* 0x0000000107077892 */ /* 0x001fc8000f8ec0ff */
[----:B------:R-:W-:-:S09]  /*32b0*/  UISETP.NE.U32.AND UP0, UPT, UR7, 0x1, UPT ;  /* 0x000000010700788c */ /* 0x000fd2000bf05070 */
[----:B------:R-:W-:Y:S05]  /*32c0*/  BRA.U UP0, `(.L_x_55) ;  /* 0x0000000900307547 */ /* 0x000fea000b800000 */
[----:B------:R-:W0:Y:S01]  /*32d0*/  LDC.64 R28, c[0x0][0x3a8] ;  /* 0x0000ea00ff1c7b82 */ /* 0x000e220000000a00 */
[----:B------:R-:W-:-:S04]  /*32e0*/  VIADD R3, R0, UR5 ;  /* 0x0000000500037c36 */ /* 0x000fc80008000000 */
[----:B0-----:R-:W-:-:S06]  /*32f0*/  IMAD.WIDE R28, R3, 0x8, R28 ;  /* 0x00000008031c7825 */ /* 0x001fcc00078e021c */
[----:B------:R-:W2:Y:S01]  /*3300*/  LDG.E.64 R28, desc[UR8][R28.64] ;  /* 0x000000081c1c7981 */ /* 0x000ea2000c1e1b00 */
[----:B------:R-:W0:Y:S01]  /*3310*/  MUFU.RCP64H R13, 4000 ;  /* 0x40af4000000d7908 */ /* 0x000e220000001800 */
[----:B------:R-:W-:Y:S01]  /*3320*/  MOV R14, 0x0 ;  /* 0x00000000000e7802 */ /* 0x000fe20000000f00 */
[----:B------:R-:W-:Y:S01]  /*3330*/  IMAD.MOV.U32 R15, RZ, RZ, 0x40af4000 ;  /* 0x40af4000ff0f7424 */ /* 0x000fe200078e00ff */
[----:B------:R-:W-:Y:S01]  /*3340*/  BSSY.RECONVERGENT B1, `(.L_x_56) ;  /* 0x0000015000017945 */ /* 0x000fe20003800200 */
        /* <DEDUP_REMOVED lines=19> */
[----:B------:R-:W-:-:S07]  /*3480*/  IMAD.MOV.U32 R15, RZ, RZ, R13 ;  /* 0x000000ffff0f7224 */ /* 0x000fce00078e000d */
.L_x_57:
[----:B------:R-:W-:Y:S05]  /*3490*/  BSYNC.RECONVERGENT B1 ;  /* 0x0000000000017941 */ /* 0x000fea0003800200 */
.L_x_56:
[----:B------:R-:W-:Y:S01]  /*34a0*/  UIADD3 UR5, UPT, UPT, UR5, 0x1, URZ ;  /* 0x0000000105057890 */ /* 0x000fe2000fffe0ff */
[----:B------:R-:W-:Y:S01]  /*34b0*/  MOV R16, 0x0 ;  /* 0x0000000000107802 */ /* 0x000fe20000000f00 */
[----:B------:R-:W-:Y:S01]  /*34c0*/  IMAD.MOV.U32 R17, RZ, RZ, 0x3fd80000 ;  /* 0x3fd80000ff117424 */ /* 0x000fe200078e00ff */
[----:B------:R-:W-:-:S06]  /*34d0*/  DFMA R26, R28, R14, R26 ;  /* 0x0000000e1c1a722b */ /* 0x000fcc000000001a */
        /* <DEDUP_REMOVED lines=17> */
[----:B------:R-:W-:Y:S02]  /*35f0*/  IMAD.MOV.U32 R22, RZ, RZ, R30 ;  /* 0x000000ffff167224 */ /* 0x000fe400078e001e */
[----:B------:R-:W-:-:S07]  /*3600*/  IMAD.MOV.U32 R15, RZ, RZ, R31 ;  /* 0x000000ffff0f7224 */ /* 0x000fce00078e001f */
[----:B------:R-:W-:Y:S05]  /*3610*/  CALL.REL.NOINC `($__internal_1_$__cuda_sm20_dsqrt_rn_f64_mediumpath_v1) ;  /* 0x0000001400247944 */ /* 0x000fea0003c00000 */
[----:B------:R-:W-:Y:S02]  /*3620*/  IMAD.MOV.U32 R22, RZ, RZ, R12 ;  /* 0x000000ffff167224 */ /* 0x000fe400078e000c */
[----:B------:R-:W-:-:S07]  /*3630*/  IMAD.MOV.U32 R23, RZ, RZ, R13 ;  /* 0x000000ffff177224 */ /* 0x000fce00078e000d */
.L_x_58:
[----:B------:R-:W0:Y:S01]  /*3640*/  MUFU.RCP64H R13, R23 ;  /* 0x00000017000d7308 */ /* 0x000e220000001800 */
[----:B------:R-:W-:Y:S01]  /*3650*/  MOV R12, 0x1 ;  /* 0x00000001000c7802 */ /* 0x000fe20000000f00 */
[----:B------:R-:W-:Y:S01]  /*3660*/  BSSY.RECONVERGENT B1, `(.L_x_59) ;  /* 0x0000014000017945 */ /* 0x000fe20003800200 */
[----:B------:R-:W-:-:S04]  /*3670*/  FSETP.GEU.AND P1, PT, |R29|, 6.5827683646048100446e-37, PT ;  /* 0x036000001d00780b */ /* 0x000fc80003f2e200 */
        /* <DEDUP_REMOVED lines=18> */
.L_x_60:
[----:B------:R-:W-:Y:S05]  /*37a0*/  BSYNC.RECONVERGENT B1 ;  /* 0x0000000000017941 */ /* 0x000fea0003800200 */
.L_x_59:
        /* <DEDUP_REMOVED lines=24> */
[----:B------:R-:W-:Y:S01]  /*3930*/  IMAD.MOV.U32 R28, RZ, RZ, R18 ;  /* 0x000000ffff1c7224 */ /* 0x000fe200078e0012 */
[----:B------:R-:W-:-:S07]  /*3940*/  MOV R29, R19 ;  /* 0x00000013001d7202 */ /* 0x000fce0000000f00 */
.L_x_64:
[----:B------:R-:W-:Y:S05]  /*3950*/  BSYNC.RECONVERGENT B3 ;  /* 0x0000000000037941 */ /* 0x000fea0003800200 */
.L_x_63:
[----:B------:R-:W-:Y:S01]  /*3960*/  VIADD R3, R12, 0x1 ;  /* 0x000000010c037836 */ /* 0x000fe20000000000 */
[----:B------:R-:W-:Y:S06]  /*3970*/  BRA `(.L_x_65) ;  /* 0x0000000000087947 */ /* 0x000fec0003800000 */
.L_x_62:
[----:B------:R-:W-:Y:S01]  /*3980*/  DMUL R28, RZ, R14 ;  /* 0x0000000eff1c7228 */ /* 0x000fe20000000000 */
[----:B------:R-:W-:-:S10]  /*3990*/  IMAD.MOV.U32 R3, RZ, RZ, 0x1 ;  /* 0x00000001ff037424 */ /* 0x000fd400078e00ff */
.L_x_65:
[----:B------:R-:W-:Y:S05]  /*39a0*/  BSYNC.RECONVERGENT B2 ;  /* 0x0000000000027941 */ /* 0x000fea0003800200 */
.L_x_61:
        /* <DEDUP_REMOVED lines=9> */
[----:B------:R-:W-:-:S03]  /*3a40*/  IMAD.MOV.U32 R32, RZ, RZ, 0x20fd8164 ;  /* 0x20fd8164ff207424 */ /* 0x000fc600078e00ff */
        /* <DEDUP_REMOVED lines=20> */
.L_x_55:
[----:B------:R-:W-:-:S08]  /*3b90*/  DADD R14, R26, -R24 ;  /* 0x000000001a0e7229 */ /* 0x000fd00000000818 */
[----:B------:R-:W-:-:S11]  /*3ba0*/  DADD R14, R14, 1 ;  /* 0x3ff000000e0e7429 */ /* 0x000fd60000000000 */
.L_x_33:
[----:B------:R-:W-:Y:S01]  /*3bb0*/  DSETP.GT.AND P0, PT, R14, R8, PT ;  /* 0x000000080e00722a */ /* 0x000fe20003f04000 */
[----:B------:R-:W-:Y:S01]  /*3bc0*/  BSSY.RECONVERGENT B1, `(.L_x_66) ;  /* 0x0000056000017945 */ /* 0x000fe20003800200 */
[----:B------:R-:W-:Y:S02]  /*3bd0*/  IMAD.MOV.U32 R12, RZ, RZ, 0x0 ;  /* 0x00000000ff0c7424 */ /* 0x000fe400078e00ff */
[----:B------:R-:W-:-:S10]  /*3be0*/  IMAD.MOV.U32 R13, RZ, RZ, 0x40000000 ;  /* 0x40000000ff0d7424 */ /* 0x000fd400078e00ff */
[----:B------:R-:W-:Y:S05]  /*3bf0*/  @!P0 BRA `(.L_x_67) ;  /* 0x0000000400488947 */ /* 0x000fea0003800000 */
[----:B------:R-:W2:Y:S01]  /*3c00*/  LDG.E.64 R16, desc[UR8][R4.64] ;  /* 0x0000000804107981 */ /* 0x000ea2000c1e1b00 */
[----:B------:R-:W-:Y:S01]  /*3c10*/  MOV R12, 0x1 ;  /* 0x00000001000c7802 */ /* 0x000fe20000000f00 */
[----:B------:R-:W-:Y:S01]  /*3c20*/  DADD R20, -R14, R8 ;  /* 0x000000000e147229 */ /* 0x000fe20000000108 */
[----:B------:R-:W-:Y:S09]  /*3c30*/  BSSY.RECONVERGENT B2, `(.L_x_68) ;  /* 0x0000014000027945 */ /* 0x000ff20003800200 */
[----:B------:R-:W-:Y:S01]  /*3c40*/  FSETP.GEU.AND P1, PT, |R21|, 6.5827683646048100446e-37, PT ;  /* 0x036000001500780b */ /* 0x000fe20003f2e200 */
[----:B--2---:R-:W0:Y:S02]  /*3c50*/  MUFU.RCP64H R13, R17 ;  /* 0x00000011000d7308 */ /* 0x004e240000001800 */
[----:B0-----:R-:W-:-:S08]  /*3c60*/  DFMA R18, -R16, R12, 1 ;  /* 0x3ff000001012742b */ /* 0x001fd0000000010c */
[----:B------:R-:W-:-:S08]  /*3c70*/  DFMA R18, R18, R18, R18 ;  /* 0x000000121212722b */ /* 0x000fd00000000012 */
[----:B------:R-:W-:-:S08]  /*3c80*/  DFMA R18, R12, R18, R12 ;  /* 0x000000120c12722b */ /* 0x000fd0000000000c */
[----:B------:R-:W-:-:S08]  /*3c90*/  DFMA R12, -R16, R18, 1 ;  /* 0x3ff00000100c742b */ /* 0x000fd00000000112 */
[----:B------:R-:W-:-:S08]  /*3ca0*/  DFMA R12, R18, R12, R18 ;  /* 0x0000000c120c722b */ /* 0x000fd00000000012 */
[----:B------:R-:W-:-:S08]  /*3cb0*/  DMUL R14, R20, R12 ;  /* 0x0000000c140e7228 */ /* 0x000fd00000000000 */
[----:B------:R-:W-:-:S08]  /*3cc0*/  DFMA R8, -R16, R14, R20 ;  /* 0x0000000e1008722b */ /* 0x000fd00000000114 */
[----:B------:R-:W-:-:S10]  /*3cd0*/  DFMA R14, R12, R8, R14 ;  /* 0x000000080c0e722b */ /* 0x000fd4000000000e */
[----:B------:R-:W-:-:S05]  /*3ce0*/  FFMA R3, RZ, R17, R15 ;  /* 0x00000011ff037223 */ /* 0x000fca000000000f */
[----:B------:R-:W-:-:S13]  /*3cf0*/  FSETP.GT.AND P0, PT, |R3|, 1.469367938527859385e-39, PT ;  /* 0x001000000300780b */ /* 0x000fda0003f04200 */
[----:B------:R-:W-:Y:S05]  /*3d00*/  @P0 BRA P1, `(.L_x_69) ;  /* 0x0000000000180947 */ /* 0x000fea0000800000 */
[----:B------:R-:W-:Y:S01]  /*3d10*/  IMAD.MOV.U32 R14, RZ, RZ, R20 ;  /* 0x000000ffff0e7224 */ /* 0x000fe200078e0014 */
[----:B------:R-:W-:Y:S01]  /*3d20*/  MOV R12, 0x3d60 ;  /* 0x00003d60000c7802 */ /* 0x000fe20000000f00 */
[----:B------:R-:W-:Y:S02]  /*3d30*/  IMAD.MOV.U32 R13, RZ, RZ, R21 ;  /* 0x000000ffff0d7224 */ /* 0x000fe400078e0015 */
[----:B------:R-:W-:-:S07]  /*3d40*/  IMAD.MOV.U32 R15, RZ, RZ, R17 ;  /* 0x000000ffff0f7224 */ /* 0x000fce00078e0011 */
[----:B------:R-:W-:Y:S05]  /*3d50*/  CALL.REL.NOINC `($__internal_0_$__cuda_sm20_div_rn_f64_full) ;  /* 0x0000000400bc7944 */ /* 0x000fea0003c00000 */
[----:B------:R-:W-:-:S07]  /*3d60*/  IMAD.MOV.U32 R15, RZ, RZ, R13 ;  /* 0x000000ffff0f7224 */ /* 0x000fce00078e000d */
.L_x_69:
[----:B------:R-:W-:Y:S05]  /*3d70*/  BSYNC.RECONVERGENT B2 ;  /* 0x0000000000027941 */ /* 0x000fea0003800200 */
.L_x_68:
[----:B------:R-:W-:Y:S01]  /*3d80*/  IMAD.MOV.U32 R8, RZ, RZ, 0x652b82fe ;  /* 0x652b82feff087424 */ /* 0x000fe200078e00ff */
[----:B------:R-:W-:Y:S01]  /*3d90*/  UMOV UR10, 0xfefa39ef ;  /* 0xfefa39ef000a7882 */ /* 0x000fe20000000000 */
[----:B------:R-:W-:Y:S01]  /*3da0*/  IMAD.MOV.U32 R9, RZ, RZ, 0x3ff71547 ;  /* 0x3ff71547ff097424 */ /* 0x000fe200078e00ff */
[----:B------:R-:W-:Y:S01]  /*3db0*/  UMOV UR11, 0x3fe62e42 ;  /* 0x3fe62e42000b7882 */ /* 0x000fe20000000000 */
[----:B------:R-:W-:-:S04]  /*3dc0*/  FSETP.GEU.AND P0, PT, |R15|, 4.1917929649353027344, PT ;  /* 0x4086232b0f00780b */ /* 0x000fc80003f0e200 */
[----:B------:R-:W-:-:S08]  /*3dd0*/  DFMA R8, R14, R8, 6.75539944105574400000e+15 ;  /* 0x433800000e08742b */ /* 0x000fd00000000008 */
[----:B------:R-:W-:-:S08]  /*3de0*/  DADD R12, R8, -6.75539944105574400000e+15 ;  /* 0xc3380000080c7429 */ /* 0x000fd00000000000 */
[----:B------:R-:W-:Y:S01]  /*3df0*/  DFMA R16, R12, -UR10, R14 ;  /* 0x8000000a0c107c2b */ /* 0x000fe2000800000e */
[----:B------:R-:W-:Y:S01]  /*3e00*/  UMOV UR10, 0x3b39803f ;  /* 0x3b39803f000a7882 */ /* 0x000fe20000000000 */
[----:B------:R-:W-:-:S06]  /*3e10*/  UMOV UR11, 0x3c7abc9e ;  /* 0x3c7abc9e000b7882 */ /* 0x000fcc0000000000 */
[----:B------:R-:W-:Y:S01]  /*3e20*/  DFMA R12, R12, -UR10, R16 ;  /* 0x8000000a0c0c7c2b */ /* 0x000fe20008000010 */
[----:B------:R-:W-:Y:S01]  /*3e30*/  UMOV UR10, 0x69ce2bdf ;  /* 0x69ce2bdf000a7882 */ /* 0x000fe20000000000 */
[----:B------:R-:W-:Y:S01]  /*3e40*/  IMAD.MOV.U32 R16, RZ, RZ, -0x35dec16 ;  /* 0xfca213eaff107424 */ /* 0x000fe200078e00ff */
[----:B------:R-:W-:Y:S01]  /*3e50*/  UMOV UR11, 0x3e5ade15 ;  /* 0x3e5ade15000b7882 */ /* 0x000fe20000000000 */
[----:B------:R-:W-:-:S06]  /*3e60*/  IMAD.MOV.U32 R17, RZ, RZ, 0x3e928af3 ;  /* 0x3e928af3ff117424 */ /* 0x000fcc00078e00ff */
[----:B------:R-:W-:Y:S01]  /*3e70*/  DFMA R16, R12, UR10, R16 ;  /* 0x0000000a0c107c2b */ /* 0x000fe20008000010 */
[----:B------:R-:W-:Y:S01]  /*3e80*/  UMOV UR10, 0x62401315 ;  /* 0x62401315000a7882 */ /* 0x000fe20000000000 */
[----:B------:R-:W-:-:S06]  /*3e90*/  UMOV UR11, 0x3ec71dee ;  /* 0x3ec71dee000b7882 */ /* 0x000fcc0000000000 */
[----:B------:R-:W-:Y:S01]  /*3ea0*/  DFMA R16, R12, R16, UR10 ;  /* 0x0000000a0c107e2b */ /* 0x000fe20008000010 */
        /* <DEDUP_REMOVED lines=20> */
[----:B------:R-:W-:-:S08]  /*3ff0*/  DFMA R16, R12, R16, UR10 ;  /* 0x0000000a0c107e2b */ /* 0x000fd00008000010 */
[----:B------:R-:W-:-:S08]  /*4000*/  DFMA R16, R12, R16, 1 ;  /* 0x3ff000000c10742b */ /* 0x000fd00000000010 */
[----:B------:R-:W-:-:S10]  /*4010*/  DFMA R16, R12, R16, 1 ;  /* 0x3ff000000c10742b */ /* 0x000fd40000000010 */
[----:B------:R-:W-:Y:S01]  /*4020*/  LEA R13, R8, R17, 0x14 ;  /* 0x00000011080d7211 */ /* 0x000fe200078ea0ff */
[----:B------:R-:W-:Y:S01]  /*4030*/  IMAD.MOV.U32 R12, RZ, RZ, R16 ;  /* 0x000000ffff0c7224 */ /* 0x000fe200078e0010 */
[----:B------:R-:W-:Y:S06]  /*4040*/  @!P0 BRA `(.L_x_67) ;  /* 0x0000000000348947 */ /* 0x000fec0003800000 */
[----:B------:R-:W-:Y:S01]  /*4050*/  FSETP.GEU.AND P1, PT, |R15|, 4.2275390625, PT ;  /* 0x408748000f00780b */ /* 0x000fe20003f2e200 */
[C---:B------:R-:W-:Y:S02]  /*4060*/  DADD R12, R14.reuse, +INF ;  /* 0x7ff000000e0c7429 */ /* 0x040fe40000000000 */
[----:B------:R-:W-:-:S08]  /*4070*/  DSETP.GEU.AND P0, PT, R14, RZ, PT ;  /* 0x000000ff0e00722a */ /* 0x000fd00003f0e000 */
[----:B------:R-:W-:Y:S02]  /*4080*/  FSEL R12, R12, RZ, P0 ;  /* 0x000000ff0c0c7208 */ /* 0x000fe40000000000 */
[----:B------:R-:W-:Y:S01]  /*4090*/  @!P1 LEA.HI R3, R8, R8, RZ, 0x1 ;  /* 0x0000000808039211 */ /* 0x000fe200078f08ff */
[----:B------:R-:W-:Y:S01]  /*40a0*/  @!P1 IMAD.MOV.U32 R14, RZ, RZ, RZ ;  /* 0x000000ffff0e9224 */ /* 0x000fe200078e00ff */
[----:B------:R-:W-:Y:S02]  /*40b0*/  FSEL R13, R13, RZ, P0 ;  /* 0x000000ff0d0d7208 */ /* 0x000fe40000000000 */
[----:B------:R-:W-:-:S05]  /*40c0*/  @!P1 SHF.R.S32.HI R3, RZ, 0x1, R3 ;  /* 0x00000001ff039819 */ /* 0x000fca0000011403 */
[----:B------:R-:W-:Y:S02]  /*40d0*/  @!P1 IMAD.IADD R8, R8, 0x1, -R3 ;  /* 0x0000000108089824 */ /* 0x000fe400078e0a03 */
[----:B------:R-:W-:-:S03]  /*40e0*/  @!P1 IMAD R9, R3, 0x100000, R17 ;  /* 0x0010000003099824 */ /* 0x000fc600078e0211 */
[----:B------:R-:W-:Y:S01]  /*40f0*/  @!P1 LEA R15, R8, 0x3ff00000, 0x14 ;  /* 0x3ff00000080f9811 */ /* 0x000fe200078ea0ff */
[----:B------:R-:W-:-:S06]  /*4100*/  @!P1 IMAD.MOV.U32 R8, RZ, RZ, R16 ;  /* 0x000000ffff089224 */ /* 0x000fcc00078e0010 */
[----:B------:R-:W-:-:S11]  /*4110*/  @!P1 DMUL R12, R8, R14 ;  /* 0x0000000e080c9228 */ /* 0x000fd60000000000 */
.L_x_67:
[----:B------:R-:W-:Y:S05]  /*4120*/  BSYNC.RECONVERGENT B1 ;  /* 0x0000000000017941 */ /* 0x000fea0003800200 */
.L_x_66:
[----:B------:R-:W2:Y:S04]  /*4130*/  LDG.E.64 R16, desc[UR8][R10.64] ;  /* 0x000000080a107981 */ /* 0x000ea8000c1e1b00 */
[----:B------:R-:W3:Y:S04]  /*4140*/  LDG.E.64 R8, desc[UR8][R10.64+0x10] ;  /* 0x000010080a087981 */ /* 0x000ee8000c1e1b00 */
[----:B------:R-:W4:Y:S01]  /*4150*/  LDG.E.64 R14, desc[UR8][R10.64+0x8] ;  /* 0x000008080a0e7981 */ /* 0x000f22000c1e1b00 */
[----:B------:R-:W-:Y:S02]  /*4160*/  IMAD.MOV.U32 R22, RZ, RZ, 0x0 ;  /* 0x00000000ff167424 */ /* 0x000fe400078e00ff */
[----:B------:R-:W-:Y:S01]  /*4170*/  IMAD.MOV.U32 R23, RZ, RZ, 0x3ca00000 ;  /* 0x3ca00000ff177424 */ /* 0x000fe200078e00ff */
[----:B--2---:R-:W-:Y:S01]  /*4180*/  SHF.R.U32.HI R18, RZ, 0x2, R17 ;  /* 0x00000002ff127819 */ /* 0x004fe20000011611 */
[----:B------:R-:W-:-:S03]  /*4190*/  VIADD R24, R16, 0xb0f8a ;  /* 0x000b0f8a10187836 */ /* 0x000fc60000000000 */
[----:B------:R-:W-:Y:S01]  /*41a0*/  LOP3.LUT R18, R18, R17, RZ, 0x3c, !PT ;  /* 0x0000001112127212 */ /* 0x000fe200078e3cff */
[----:B---3--:R-:W-:Y:S01]  /*41b0*/  IMAD.SHL.U32 R3, R9, 0x10, RZ ;  /* 0x0000001009037824 */ /* 0x008fe200078e00ff */
[----:B------:R0:W-:Y:S01]  /*41c0*/  STG.E.64 desc[UR8][R10.64+0x8], R8 ;  /* 0x000008080a007986 */ /* 0x0001e2000c101b08 */
[----:B----4-:R-:W-:Y:S02]  /*41d0*/  SHF.R.U32.HI R19, RZ, 0x2, R14 ;  /* 0x00000002ff137819 */ /* 0x010fe4000001160e */
[C---:B------:R-:W-:Y:S02]  /*41e0*/  IMAD.SHL.U32 R17, R18.reuse, 0x2, RZ ;  /* 0x0000000212117824 */ /* 0x040fe400078e00ff */
[----:B------:R-:W-:Y:S01]  /*41f0*/  IMAD.MOV.U32 R25, RZ, RZ, R15 ;  /* 0x000000ffff197224 */ /* 0x000fe200078e000f */
[----:B------:R-:W-:Y:S02]  /*4200*/  LOP3.LUT R19, R19, R14, RZ, 0x3c, !PT ;  /* 0x0000000e13137212 */ /* 0x000fe400078e3cff */
[----:B------:R-:W-:-:S02]  /*4210*/  LOP3.LUT R18, R18, R17, R3, 0x96, !PT ;  /* 0x0000001112127212 */ /* 0x000fc400078e9603 */
[----:B------:R1:W-:Y:S01]  /*4220*/  STG.E.64 desc[UR8][R10.64], R24 ;  /* 0x000000180a007986 */ /* 0x0003e2000c101b08 */
[----:B------:R-:W-:Y:S01]  /*4230*/  IMAD.SHL.U32 R3, R19, 0x2, RZ ;  /* 0x0000000213037824 */ /* 0x000fe200078e00ff */
[----:B------:R-:W-:Y:S01]  /*4240*/  LOP3.LUT R18, R18, R9, RZ, 0x3c, !PT ;  /* 0x0000000912127212 */ /* 0x000fe200078e3cff */
[----:B------:R-:W2:Y:S03]  /*4250*/  S2UR UR5, SR_CTAID.X ;  /* 0x00000000000579c3 */ /* 0x000ea60000002500 */
[----:B------:R-:W-:-:S04]  /*4260*/  SHF.L.U32 R14, R18, 0x4, RZ ;  /* 0x00000004120e7819 */ /* 0x000fc800000006ff */
[----:B------:R-:W-:Y:S01]  /*4270*/  LOP3.LUT R19, R19, R3, R14, 0x96, !PT ;  /* 0x0000000313137212 */ /* 0x000fe200078e960e */
[----:B0-----:R-:W0:Y:S01]  /*4280*/  LDC.64 R8, c[0x0][0x398] ;  /* 0x0000e600ff087b82 */ /* 0x001e220000000a00 */
[----:B------:R-:W-:Y:S02]  /*4290*/  IADD3 R3, PT, PT, R16, 0x587c5, R18 ;  /* 0x000587c510037810 */ /* 0x000fe40007ffe012 */
[----:B------:R-:W-:-:S05]  /*42a0*/  LOP3.LUT R19, R19, R18, RZ, 0x3c, !PT ;  /* 0x0000001213137212 */ /* 0x000fca00078e3cff */
[----:B------:R-:W-:Y:S01]  /*42b0*/  IMAD.IADD R20, R19, 0x1, R24 ;  /* 0x0000000113147824 */ /* 0x000fe200078e0218 */
[----:B------:R1:W-:Y:S01]  /*42c0*/  STG.E.64 desc[UR8][R10.64+0x10], R18 ;  /* 0x000010120a007986 */ /* 0x0003e2000c101b08 */
[----:B------:R-:W3:Y:S02]  /*42d0*/  LDC.64 R14, c[0x0][0x3a0] ;  /* 0x0000e800ff0e7b82 */ /* 0x000ee40000000a00 */
[----:B------:R-:W-:-:S03]  /*42e0*/  IMAD.WIDE.U32 R20, R20, 0x200000, RZ ;  /* 0x0020000014147825 */ /* 0x000fc600078e00ff */
[----:B------:R-:W-:-:S04]  /*42f0*/  LOP3.LUT R20, R20, R3, RZ, 0x3c, !PT ;  /* 0x0000000314147212 */ /* 0x000fc800078e3cff */
[----:B------:R-:W4:Y:S02]  /*4300*/  I2F.F64.U64 R16, R20 ;  /* 0x0000001400107312 */ /* 0x000f240000301800 */
[----:B----4-:R-:W-:-:S08]  /*4310*/  DFMA R16, R16, R22, 5.5511151231257827021e-17 ;  /* 0x3c9000001010742b */ /* 0x010fd00000000016 */
[----:B------:R-:W-:-:S14]  /*4320*/  DSETP.GT.AND P0, PT, R12, R16, PT ;  /* 0x000000100c00722a */ /* 0x000fdc0003f04000 */
[----:B------:R-:W4:Y:S01]  /*4330*/  @P0 LDG.E.64 R12, desc[UR8][R6.64] ;  /* 0x00000008060c0981 */ /* 0x000f22000c1e1b00 */
[----:B---3--:R-:W-:Y:S02]  /*4340*/  IMAD.WIDE R2, R2, 0x8, R14 ;  /* 0x0000000802027825 */ /* 0x008fe400078e020e */
[----:B------:R-:W2:Y:S01]  /*4350*/  S2R R14, SR_TID.X ;  /* 0x00000000000e7919 */ /* 0x000ea20000002100 */
[----:B------:R-:W2:Y:S02]  /*4360*/  LDC R15, c[0x0][0x360] ;  /* 0x0000d800ff0f7b82 */ /* 0x000ea40000000800 */
[----:B----4-:R1:W-:Y:S04]  /*4370*/  @P0 STG.E.64 desc[UR8][R2.64], R12 ;  /* 0x0000000c02000986 */ /* 0x0103e8000c101b08 */
[----:B------:R-:W3:Y:S01]  /*4380*/  @!P0 LDG.E.64 R16, desc[UR8][R2.64] ;  /* 0x0000000802108981 */ /* 0x000ee2000c1e1b00 */
[----:B--2---:R-:W-:Y:S01]  /*4390*/  IMAD R15, R15, UR5, R14 ;  /* 0x000000050f0f7c24 */ /* 0x004fe2000f8e020e */
[----:B------:R-:W2:Y:S03]  /*43a0*/  LDCU UR5, c[0x0][0x388] ;  /* 0x00007100ff0577ac */ /* 0x000ea60008000800 */
[----:B0-----:R-:W-:Y:S01]  /*43b0*/  IMAD.WIDE R8, R15, 0x8, R8 ;  /* 0x000000080f087825 */ /* 0x001fe200078e0208 */
[----:B---3--:R1:W-:Y:S04]  /*43c0*/  @!P0 STG.E.64 desc[UR8][R6.64], R16 ;  /* 0x0000001006008986 */ /* 0x0083e8000c101b08 */
[----:B------:R-:W3:Y:S04]  /*43d0*/  LDG.E.64 R14, desc[UR8][R4.64] ;  /* 0x00000008040e7981 */ /* 0x000ee8000c1e1b00 */
[----:B------:R-:W3:Y:S01]  /*43e0*/  LDG.E.64 R8, desc[UR8][R8.64] ;  /* 0x0000000808087981 */ /* 0x000ee2000c1e1b00 */
[----:B------:R-:W-:-:S04]  /*43f0*/  UIADD3 UR4, UPT, UPT, UR4, 0x1, URZ ;  /* 0x0000000104047890 */ /* 0x000fc8000fffe0ff */
[----:B--2---:R-:W-:Y:S01]  /*4400*/  UISETP.NE.AND UP0, UPT, UR4, UR5, UPT ;  /* 0x000000050400728c */ /* 0x004fe2000bf05270 */
[----:B---3--:R-:W-:-:S07]  /*4410*/  DMUL R14, R8, R14 ;  /* 0x0000000e080e7228 */ /* 0x008fce0000000000 */
[----:B------:R1:W-:Y:S01]  /*4420*/  STG.E.64 desc[UR8][R4.64], R14 ;  /* 0x0000000e04007986 */ /* 0x0003e2000c101b08 */
[----:B------:R-:W-:Y:S05]  /*4430*/  BRA.U UP0, `(.L_x_70) ;  /* 0xffffffbd00407547 */ /* 0x000fea000b83ffff */
[----:B------:R-:W-:Y:S05]  /*4440*/  EXIT ;  /* 0x000000000000794d */ /* 0x000fea0003800000 */
        .weak           $__internal_0_$__cuda_sm20_div_rn_f64_full
        .type           $__internal_0_$__cuda_sm20_div_rn_f64_full,@function
        .size           $__internal_0_$__cuda_sm20_div_rn_f64_full,($__internal_1_$__cuda_sm20_dsqrt_rn_f64_mediumpath_v1 - $__internal_0_$__cuda_sm20_div_rn_f64_full)
$__internal_0_$__cuda_sm20_div_rn_f64_full:
[----:B------:R-:W-:Y:S01]  /*4450*/  IMAD.MOV.U32 R23, RZ, RZ, R13 ;  /* 0x000000ffff177224 */ /* 0x000fe200078e000d */
[C---:B------:R-:W-:Y:S01]  /*4460*/  FSETP.GEU.AND P0, PT, |R15|.reuse, 1.469367938527859385e-39, PT ;  /* 0x001000000f00780b */ /* 0x040fe20003f0e200 */
[----:B------:R-:W-:Y:S01]  /*4470*/  IMAD.MOV.U32 R18, RZ, RZ, R16 ;  /* 0x000000ffff127224 */ /* 0x000fe200078e0010 */
[----:B------:R-:W-:Y:S01]  /*4480*/  LOP3.LUT R13, R15, 0x800fffff, RZ, 0xc0, !PT ;  /* 0x800fffff0f0d7812 */ /* 0x000fe200078ec0ff */
[----:B------:R-:W-:Y:S01]  /*4490*/  IMAD.MOV.U32 R22, RZ, RZ, R14 ;  /* 0x000000ffff167224 */ /* 0x000fe200078e000e */
[----:B------:R-:W-:Y:S01]  /*44a0*/  FSETP.GEU.AND P2, PT, |R23|, 1.469367938527859385e-39, PT ;  /* 0x001000001700780b */ /* 0x000fe20003f4e200 */
[----:B------:R-:W-:Y:S01]  /*44b0*/  IMAD.MOV.U32 R20, RZ, RZ, R16 ;  /* 0x000000ffff147224 */ /* 0x000fe200078e0010 */
[----:B------:R-:W-:Y:S01]  /*44c0*/  MOV R19, R15 ;  /* 0x0000000f00137202 */ /* 0x000fe20000000f00 */
[----:B------:R-:W-:Y:S01]  /*44d0*/  IMAD.MOV.U32 R34, RZ, RZ, R22 ;  /* 0x000000ffff227224 */ /* 0x000fe200078e0016 */
[----:B------:R-:W-:Y:S01]  /*44e0*/  LOP3.LUT R21, R13, 0x3ff00000, RZ, 0xfc, !PT ;  /* 0x3ff000000d157812 */ /* 0x000fe200078efcff */
[----:B------:R-:W-:Y:S01]  /*44f0*/  IMAD.MOV.U32 R32, RZ, RZ, 0x1 ;  /* 0x00000001ff207424 */ /* 0x000fe200078e00ff */
[----:B------:R-:W-:Y:S01]  /*4500*/  LOP3.LUT R13, R23, 0x7ff00000, RZ, 0xc0, !PT ;  /* 0x7ff00000170d7812 */ /* 0x000fe200078ec0ff */
[----:B------:R-:W-:Y:S01]  /*4510*/  BSSY.RECONVERGENT B0, `(.L_x_71) ;  /* 0x0000054000007945 */ /* 0x000fe20003800200 */
[----:B------:R-:W-:Y:S01]  /*4520*/  LOP3.LUT R16, R15, 0x7ff00000, RZ, 0xc0, !PT ;  /* 0x7ff000000f107812 */ /* 0x000fe200078ec0ff */
[----:B------:R-:W-:-:S03]  /*4530*/  @!P0 DMUL R20, R18, 8.98846567431157953865e+307 ;  /* 0x7fe0000012148828 */ /* 0x000fc60000000000 */
[----:B------:R-:W-:Y:S01]  /*4540*/  ISETP.GE.U32.AND P1, PT, R13, R16, PT ;  /* 0x000000100d00720c */ /* 0x000fe20003f26070 */
[----:B------:R-:W-:Y:S01]  /*4550*/  @!P2 IMAD.MOV.U32 R36, RZ, RZ, RZ ;  /* 0x000000ffff24a224 */ /* 0x000fe200078e00ff */
[----:B------:R-:W-:Y:S01]  /*4560*/  @!P2 LOP3.LUT R14, R19, 0x7ff00000, RZ, 0xc0, !PT ;  /* 0x7ff00000130ea812 */ /* 0x000fe200078ec0ff */
[----:B------:R-:W0:Y:S03]  /*4570*/  MUFU.RCP64H R33, R21 ;  /* 0x0000001500217308 */ /* 0x000e260000001800 */
[----:B------:R-:W-:Y:S01]  /*4580*/  @!P2 ISETP.GE.U32.AND P3, PT, R13, R14, PT ;  /* 0x0000000e0d00a20c */ /* 0x000fe20003f66070 */
[----:B------:R-:W-:Y:S01]  /*4590*/  IMAD.MOV.U32 R14, RZ, RZ, 0x1ca00000 ;  /* 0x1ca00000ff0e7424 */ /* 0x000fe200078e00ff */
[----:B------:R-:W-:-:S04]  /*45a0*/  @!P0 LOP3.LUT R16, R21, 0x7ff00000, RZ, 0xc0, !PT ;  /* 0x7ff0000015108812 */ /* 0x000fc800078ec0ff */
[C---:B------:R-:W-:Y:S02]  /*45b0*/  @!P2 SEL R17, R14.reuse, 0x63400000, !P3 ;  /* 0x634000000e11a807 */ /* 0x040fe40005800000 */
[----:B------:R-:W-:Y:S02]  /*45c0*/  SEL R15, R14, 0x63400000, !P1 ;  /* 0x634000000e0f7807 */ /* 0x000fe40004800000 */
[--C-:B------:R-:W-:Y:S02]  /*45d0*/  @!P2 LOP3.LUT R17, R17, 0x80000000, R23.reuse, 0xf8, !PT ;  /* 0x800000001111a812 */ /* 0x100fe400078ef817 */
[----:B------:R-:W-:Y:S01]  /*45e0*/  LOP3.LUT R35, R15, 0x800fffff, R23, 0xf8, !PT ;  /* 0x800fffff0f237812 */ /* 0x000fe200078ef817 */
[----:B------:R-:W-:Y:S01]  /*45f0*/  IMAD.MOV.U32 R15, RZ, RZ, R13 ;  /* 0x000000ffff0f7224 */ /* 0x000fe200078e000d */
[----:B------:R-:W-:-:S06]  /*4600*/  @!P2 LOP3.LUT R37, R17, 0x100000, RZ, 0xfc, !PT ;  /* 0x001000001125a812 */ /* 0x000fcc00078efcff */
[----:B------:R-:W-:Y:S02]  /*4610*/  @!P2 DFMA R34, R34, 2, -R36 ;  /* 0x400000002222a82b */ /* 0x000fe40000000824 */
[----:B0-----:R-:W-:-:S08]  /*4620*/  DFMA R36, R32, -R20, 1 ;  /* 0x3ff000002024742b */ /* 0x001fd00000000814 */
[----:B------:R-:W-:Y:S01]  /*4630*/  DFMA R36, R36, R36, R36 ;  /* 0x000000242424722b */ /* 0x000fe20000000024 */
[----:B------:R-:W-:-:S05]  /*4640*/  @!P2 LOP3.LUT R15, R35, 0x7ff00000, RZ, 0xc0, !PT ;  /* 0x7ff00000230fa812 */ /* 0x000fca00078ec0ff */
[----:B------:R-:W-:Y:S02]  /*4650*/  VIADD R17, R15, 0xffffffff ;  /* 0xffffffff0f117836 */ /* 0x000fe40000000000 */
[----:B------:R-:W-:-:S03]  /*4660*/  DFMA R32, R32, R36, R32 ;  /* 0x000000242020722b */ /* 0x000fc60000000020 */
[----:B------:R-:W-:Y:S01]  /*4670*/  ISETP.GT.U32.AND P0, PT, R17, 0x7feffffe, PT ;  /* 0x7feffffe1100780c */ /* 0x000fe20003f04070 */
[----:B------:R-:W-:-:S04]  /*4680*/  VIADD R17, R16, 0xffffffff ;  /* 0xffffffff10117836 */ /* 0x000fc80000000000 */
[----:B------:R-:W-:Y:S01]  /*4690*/  DFMA R38, R32, -R20, 1 ;  /* 0x3ff000002026742b */ /* 0x000fe20000000814 */
[----:B------:R-:W-:-:S07]  /*46a0*/  ISETP.GT.U32.OR P0, PT, R17, 0x7feffffe, P0 ;  /* 0x7feffffe1100780c */ /* 0x000fce0000704470 */
[----:B------:R-:W-:-:S08]  /*46b0*/  DFMA R38, R32, R38, R32 ;  /* 0x000000262026722b */ /* 0x000fd00000000020 */
[----:B------:R-:W-:-:S08]  /*46c0*/  DMUL R36, R38, R34 ;  /* 0x0000002226247228 */ /* 0x000fd00000000000 */
[----:B------:R-:W-:-:S08]  /*46d0*/  DFMA R32, R36, -R20, R34 ;  /* 0x800000142420722b */ /* 0x000fd00000000022 */
[----:B------:R-:W-:Y:S01]  /*46e0*/  DFMA R32, R38, R32, R36 ;  /* 0x000000202620722b */ /* 0x000fe20000000024 */
[----:B------:R-:W-:Y:S10]  /*46f0*/  @P0 BRA `(.L_x_72) ;  /* 0x0000000000740947 */ /* 0x000ff40003800000 */
[----:B------:R-:W-:-:S04]  /*4700*/  LOP3.LUT R16, R19, 0x7ff00000, RZ, 0xc0, !PT ;  /* 0x7ff0000013107812 */ /* 0x000fc800078ec0ff */
[CC--:B------:R-:W-:Y:S02]  /*4710*/  VIADDMNMX R15, R13.reuse, -R16.reuse, 0xb9600000, !PT ;  /* 0xb96000000d0f7446 */ /* 0x0c0fe40007800910 */
[----:B------:R-:W-:Y:S01]  /*4720*/  ISETP.GE.U32.AND P0, PT, R13, R16, PT ;  /* 0x000000100d00720c */ /* 0x000fe20003f06070 */
[----:B------:R-:W-:Y:S01]  /*4730*/  IMAD.MOV.U32 R16, RZ, RZ, RZ ;  /* 0x000000ffff107224 */ /* 0x000fe200078e00ff */
[----:B------:R-:W-:Y:S02]  /*4740*/  VIMNMX R15, PT, PT, R15, 0x46a00000, PT ;  /* 0x46a000000f0f7848 */ /* 0x000fe40003fe0100 */
[----:B------:R-:W-:-:S04]  /*4750*/  SEL R14, R14, 0x63400000, !P0 ;  /* 0x634000000e0e7807 */ /* 0x000fc80004000000 */
[----:B------:R-:W-:-:S05]  /*4760*/  IADD3 R14, PT, PT, -R14, R15, RZ ;  /* 0x0000000f0e0e7210 */ /* 0x000fca0007ffe1ff */
[----:B------:R-:W-:-:S06]  /*4770*/  VIADD R17, R14, 0x7fe00000 ;  /* 0x7fe000000e117836 */ /* 0x000fcc0000000000 */
[----:B------:R-:W-:-:S10]  /*4780*/  DMUL R36, R32, R16 ;  /* 0x0000001020247228 */ /* 0x000fd40000000000 */
[----:B------:R-:W-:-:S13]  /*4790*/  FSETP.GTU.AND P0, PT, |R37|, 1.469367938527859385e-39, PT ;  /* 0x001000002500780b */ /* 0x000fda0003f0c200 */
[----:B------:R-:W-:Y:S05]  /*47a0*/  @P0 BRA `(.L_x_73) ;  /* 0x0000000000a80947 */ /* 0x000fea0003800000 */
[----:B------:R-:W-:Y:S01]  /*47b0*/  DFMA R20, R32, -R20, R34 ;  /* 0x800000142014722b */ /* 0x000fe20000000022 */
[----:B------:R-:W-:-:S09]  /*47c0*/  IMAD.MOV.U32 R18, RZ, RZ, RZ ;  /* 0x000000ffff127224 */ /* 0x000fd200078e00ff */
[C---:B------:R-:W-:Y:S02]  /*47d0*/  FSETP.NEU.AND P0, PT, R21.reuse, RZ, PT ;  /* 0x000000ff1500720b */ /* 0x040fe40003f0d000 */
[----:B------:R-:W-:-:S04]  /*47e0*/  LOP3.LUT R13, R21, 0x80000000, R19, 0x48, !PT ;  /* 0x80000000150d7812 */ /* 0x000fc800078e4813 */
[----:B------:R-:W-:-:S07]  /*47f0*/  LOP3.LUT R19, R13, R17, RZ, 0xfc, !PT ;  /* 0x000000110d137212 */ /* 0x000fce00078efcff */
[----:B------:R-:W-:Y:S05]  /*4800*/  @!P0 BRA `(.L_x_73) ;  /* 0x0000000000908947 */ /* 0x000fea0003800000 */
[----:B------:R-:W-:Y:S01]  /*4810*/  IMAD.MOV R17, RZ, RZ, -R14 ;  /* 0x000000ffff117224 */ /* 0x000fe200078e0a0e */
[----:B------:R-:W-:Y:S01]  /*4820*/  IADD3 R14, PT, PT, -R14, -0x43300000, RZ ;  /* 0xbcd000000e0e7810 */ /* 0x000fe20007ffe1ff */
[----:B------:R-:W-:-:S06]  /*4830*/  IMAD.MOV.U32 R16, RZ, RZ, RZ ;  /* 0x000000ffff107224 */ /* 0x000fcc00078e00ff */
[----:B------:R-:W-:Y:S02]  /*4840*/  DFMA R16, R36, -R16, R32 ;  /* 0x800000102410722b */ /* 0x000fe40000000020 */
[----:B------:R-:W-:-:S08]  /*4850*/  DMUL.RP R32, R32, R18 ;  /* 0x0000001220207228 */ /* 0x000fd00000008000 */
[----:B------:R-:W-:Y:S02]  /*4860*/  FSETP.NEU.AND P0, PT, |R17|, R14, PT ;  /* 0x0000000e1100720b */ /* 0x000fe40003f0d200 */
[----:B------:R-:W-:Y:S02]  /*4870*/  LOP3.LUT R13, R33, R13, RZ, 0x3c, !PT ;  /* 0x0000000d210d7212 */ /* 0x000fe400078e3cff */
[----:B------:R-:W-:Y:S02]  /*4880*/  FSEL R14, R32, R36, !P0 ;  /* 0x00000024200e7208 */ /* 0x000fe40004000000 */
[----:B------:R-:W-:-:S03]  /*4890*/  FSEL R15, R13, R37, !P0 ;  /* 0x000000250d0f7208 */ /* 0x000fc60004000000 */
[----:B------:R-:W-:Y:S02]  /*48a0*/  IMAD.MOV.U32 R36, RZ, RZ, R14 ;  /* 0x000000ffff247224 */ /* 0x000fe400078e000e */
[----:B------:R-:W-:Y:S01]  /*48b0*/  IMAD.MOV.U32 R37, RZ, RZ, R15 ;  /* 0x000000ffff257224 */ /* 0x000fe200078e000f */
[----:B------:R-:W-:Y:S06]  /*48c0*/  BRA `(.L_x_73) ;  /* 0x0000000000607947 */ /* 0x000fec0003800000 */
.L_x_72:
[----:B------:R-:W-:-:S14]  /*48d0*/  DSETP.NAN.AND P0, PT, R22, R22, PT ;  /* 0x000000161600722a */ /* 0x000fdc0003f08000 */
[----:B------:R-:W-:Y:S05]  /*48e0*/  @P0 BRA `(.L_x_74) ;  /* 0x00000000004c0947 */ /* 0x000fea0003800000 */
[----:B------:R-:W-:-:S14]  /*48f0*/  DSETP.NAN.AND P0, PT, R18, R18, PT ;  /* 0x000000121200722a */ /* 0x000fdc0003f08000 */
[----:B------:R-:W-:Y:S05]  /*4900*/  @P0 BRA `(.L_x_75) ;  /* 0x0000000000340947 */ /* 0x000fea0003800000 */
[----:B------:R-:W-:Y:S01]  /*4910*/  ISETP.NE.AND P0, PT, R15, R16, PT ;  /* 0x000000100f00720c */ /* 0x000fe20003f05270 */
[----:B------:R-:W-:Y:S01]  /*4920*/  IMAD.MOV.U32 R36, RZ, RZ, 0x0 ;  /* 0x00000000ff247424 */ /* 0x000fe200078e00ff */
[----:B------:R-:W-:-:S11]  /*4930*/  MOV R37, 0xfff80000 ;  /* 0xfff8000000257802 */ /* 0x000fd60000000f00 */
[----:B------:R-:W-:Y:S05]  /*4940*/  @!P0 BRA `(.L_x_73) ;  /* 0x0000000000408947 */ /* 0x000fea0003800000 */
[----:B------:R-:W-:Y:S02]  /*4950*/  ISETP.NE.AND P0, PT, R15, 0x7ff00000, PT ;  /* 0x7ff000000f00780c */ /* 0x000fe40003f05270 */
[----:B------:R-:W-:Y:S02]  /*4960*/  LOP3.LUT R13, R23, 0x80000000, R19, 0x48, !PT ;  /* 0x80000000170d7812 */ /* 0x000fe400078e4813 */
[----:B------:R-:W-:-:S13]  /*4970*/  ISETP.EQ.OR P0, PT, R16, RZ, !P0 ;  /* 0x000000ff1000720c */ /* 0x000fda0004702670 */
[----:B------:R-:W-:Y:S01]  /*4980*/  @P0 LOP3.LUT R14, R13, 0x7ff00000, RZ, 0xfc, !PT ;  /* 0x7ff000000d0e0812 */ /* 0x000fe200078efcff */
[----:B------:R-:W-:Y:S02]  /*4990*/  @!P0 IMAD.MOV.U32 R36, RZ, RZ, RZ ;  /* 0x000000ffff248224 */ /* 0x000fe400078e00ff */
[----:B------:R-:W-:Y:S02]  /*49a0*/  @!P0 IMAD.MOV.U32 R37, RZ, RZ, R13 ;  /* 0x000000ffff258224 */ /* 0x000fe400078e000d */
[----:B------:R-:W-:Y:S02]  /*49b0*/  @P0 IMAD.MOV.U32 R36, RZ, RZ, RZ ;  /* 0x000000ffff240224 */ /* 0x000fe400078e00ff */
[----:B------:R-:W-:Y:S01]  /*49c0*/  @P0 IMAD.MOV.U32 R37, RZ, RZ, R14 ;  /* 0x000000ffff250224 */ /* 0x000fe200078e000e */
[----:B------:R-:W-:Y:S06]  /*49d0*/  BRA `(.L_x_73) ;  /* 0x00000000001c7947 */ /* 0x000fec0003800000 */
.L_x_75:
[----:B------:R-:W-:Y:S01]  /*49e0*/  LOP3.LUT R13, R19, 0x80000, RZ, 0xfc, !PT ;  /* 0x00080000130d7812 */ /* 0x000fe200078efcff */
[----:B------:R-:W-:-:S04]  /*49f0*/  IMAD.MOV.U32 R36, RZ, RZ, R18 ;  /* 0x000000ffff247224 */ /* 0x000fc800078e0012 */
[----:B------:R-:W-:Y:S01]  /*4a00*/  IMAD.MOV.U32 R37, RZ, RZ, R13 ;  /* 0x000000ffff257224 */ /* 0x000fe200078e000d */
[----:B------:R-:W-:Y:S06]  /*4a10*/  BRA `(.L_x_73) ;  /* 0x00000000000c7947 */ /* 0x000fec0003800000 */
.L_x_74:
[----:B------:R-:W-:Y:S01]  /*4a20*/  LOP3.LUT R13, R23, 0x80000, RZ, 0xfc, !PT ;  /* 0x00080000170d7812 */ /* 0x000fe200078efcff */
[----:B------:R-:W-:-:S04]  /*4a30*/  IMAD.MOV.U32 R36, RZ, RZ, R22 ;  /* 0x000000ffff247224 */ /* 0x000fc800078e0016 */
[----:B------:R-:W-:-:S07]  /*4a40*/  IMAD.MOV.U32 R37, RZ, RZ, R13 ;  /* 0x000000ffff257224 */ /* 0x000fce00078e000d */
.L_x_73:
[----:B------:R-:W-:Y:S05]  /*4a50*/  BSYNC.RECONVERGENT B0 ;  /* 0x0000000000007941 */ /* 0x000fea0003800200 */
.L_x_71:
[----:B------:R-:W-:Y:S01]  /*4a60*/  IMAD.MOV.U32 R16, RZ, RZ, R12 ;  /* 0x000000ffff107224 */ /* 0x000fe200078e000c */
[----:B------:R-:W-:Y:S01]  /*4a70*/  MOV R14, R36 ;  /* 0x00000024000e7202 */ /* 0x000fe20000000f00 */
[----:B------:R-:W-:Y:S02]  /*4a80*/  IMAD.MOV.U32 R17, RZ, RZ, 0x0 ;  /* 0x00000000ff117424 */ /* 0x000fe400078e00ff */
[----:B------:R-:W-:Y:S02]  /*4a90*/  IMAD.MOV.U32 R13, RZ, RZ, R37 ;  /* 0x000000ffff0d7224 */ /* 0x000fe400078e0025 */
[----:B------:R-:W-:Y:S05]  /*4aa0*/  RET.REL.NODEC R16 `(_Z9sa_kerneliiiP17curandStateXORWOWPdS1_S1_S1_) ;  /* 0xffffffb410547950 */ /* 0x000fea0003c3ffff */
        .weak           $__internal_1_$__cuda_sm20_dsqrt_rn_f64_mediumpath_v1
        .type           $__internal_1_$__cuda_sm20_dsqrt_rn_f64_mediumpath_v1,@function
        .size           $__internal_1_$__cuda_sm20_dsqrt_rn_f64_mediumpath_v1,($_Z9sa_kerneliiiP17curandStateXORWOWPdS1_S1_S1_$__internal_trig_reduction_slowpathd - $__internal_1_$__cuda_sm20_dsqrt_rn_f64_mediumpath_v1)
$__internal_1_$__cuda_sm20_dsqrt_rn_f64_mediumpath_v1:
[----:B------:R-:W-:Y:S01]  /*4ab0*/  ISETP.GE.U32.AND P0, PT, R20, -0x3400000, PT ;  /* 0xfcc000001400780c */ /* 0x000fe20003f06070 */
[----:B------:R-:W-:-:S12]  /*4ac0*/  IMAD.MOV.U32 R23, RZ, RZ, R15 ;  /* 0x000000ffff177224 */ /* 0x000fd800078e000f */
[----:B------:R-:W-:Y:S05]  /*4ad0*/  @!P0 BRA `(.L_x_76) ;  /* 0x0000000000208947 */ /* 0x000fea0003800000 */
[----:B------:R-:W-:-:S10]  /*4ae0*/  DFMA.RM R16, R16, R12, R18 ;  /* 0x0000000c1010722b */ /* 0x000fd40000004012 */
[----:B------:R-:W-:-:S05]  /*4af0*/  IADD3 R12, P0, PT, R16, 0x1, RZ ;  /* 0x00000001100c7810 */ /* 0x000fca0007f1e0ff */
[----:B------:R-:W-:-:S06]  /*4b00*/  IMAD.X R13, RZ, RZ, R17, P0 ;  /* 0x000000ffff0d7224 */ /* 0x000fcc00000e0611 */
[----:B------:R-:W-:-:S08]  /*4b10*/  DFMA.RP R22, -R16, R12, R22 ;  /* 0x0000000c1016722b */ /* 0x000fd00000008116 */
[----:B------:R-:W-:-:S06]  /*4b20*/  DSETP.GT.AND P0, PT, R22, RZ, PT ;  /* 0x000000ff1600722a */ /* 0x000fcc0003f04000 */
[----:B------:R-:W-:Y:S02]  /*4b30*/  FSEL R12, R12, R16, P0 ;  /* 0x000000100c0c7208 */ /* 0x000fe40000000000 */
[----:B------:R-:W-:Y:S01]  /*4b40*/  FSEL R13, R13, R17, P0 ;  /* 0x000000110d0d7208 */ /* 0x000fe20000000000 */
[----:B------:R-:W-:Y:S06]  /*4b50*/  BRA `(.L_x_77) ;  /* 0x0000000000647947 */ /* 0x000fec0003800000 */
.L_x_76:
[----:B------:R-:W-:-:S14]  /*4b60*/  DSETP.NE.AND P0, PT, R22, RZ, PT ;  /* 0x000000ff1600722a */ /* 0x000fdc0003f05000 */
[----:B------:R-:W-:Y:S05]  /*4b70*/  @!P0 BRA `(.L_x_78) ;  /* 0x0000000000588947 */ /* 0x000fea0003800000 */
[----:B------:R-:W-:-:S13]  /*4b80*/  ISETP.GE.AND P0, PT, R23, RZ, PT ;  /* 0x000000ff1700720c */ /* 0x000fda0003f06270 */
[----:B------:R-:W-:Y:S02]  /*4b90*/  @!P0 IMAD.MOV.U32 R12, RZ, RZ, 0x0 ;  /* 0x00000000ff0c8424 */ /* 0x000fe400078e00ff */
[----:B------:R-:W-:Y:S01]  /*4ba0*/  @!P0 IMAD.MOV.U32 R13, RZ, RZ, -0x80000 ;  /* 0xfff80000ff0d8424 */ /* 0x000fe200078e00ff */
[----:B------:R-:W-:Y:S06]  /*4bb0*/  @!P0 BRA `(.L_x_77) ;  /* 0x00000000004c8947 */ /* 0x000fec0003800000 */
[----:B------:R-:W-:-:S13]  /*4bc0*/  ISETP.GT.AND P0, PT, R23, 0x7fefffff, PT ;  /* 0x7fefffff1700780c */ /* 0x000fda0003f04270 */
[----:B------:R-:W-:Y:S05]  /*4bd0*/  @P0 BRA `(.L_x_78) ;  /* 0x0000000000400947 */ /* 0x000fea0003800000 */
[----:B------:R-:W-:Y:S01]  /*4be0*/  DMUL R22, R22, 8.11296384146066816958e+31 ;  /* 0x4690000016167828 */ /* 0x000fe20000000000 */
[----:B------:R-:W-:Y:S01]  /*4bf0*/  MOV R18, RZ ;  /* 0x000000ff00127202 */ /* 0x000fe20000000f00 */
[----:B------:R-:W-:Y:S02]  /*4c00*/  IMAD.MOV.U32 R12, RZ, RZ, 0x0 ;  /* 0x00000000ff0c7424 */ /* 0x000fe400078e00ff */
[----:B------:R-:W-:Y:S02]  /*4c10*/  IMAD.MOV.U32 R13, RZ, RZ, 0x3fd80000 ;  /* 0x3fd80000ff0d7424 */ /* 0x000fe400078e00ff */
[----:B------:R-:W0:Y:S02]  /*4c20*/  MUFU.RSQ64H R19, R23 ;  /* 0x0000001700137308 */ /* 0x000e240000001c00 */
[----:B0-----:R-:W-:-:S08]  /*4c30*/  DMUL R16, R18, R18 ;  /* 0x0000001212107228 */ /* 0x001fd00000000000 */
[----:B------:R-:W-:-:S08]  /*4c40*/  DFMA R16, R22, -R16, 1 ;  /* 0x3ff000001610742b */ /* 0x000fd00000000810 */
[----:B------:R-:W-:Y:S02]  /*4c50*/  DFMA R12, R16, R12, 0.5 ;  /* 0x3fe00000100c742b */ /* 0x000fe4000000000c */
[----:B------:R-:W-:-:S08]  /*4c60*/  DMUL R16, R18, R16 ;  /* 0x0000001012107228 */ /* 0x000fd00000000000 */
[----:B------:R-:W-:-:S08]  /*4c70*/  DFMA R16, R12, R16, R18 ;  /* 0x000000100c10722b */ /* 0x000fd00000000012 */
[----:B------:R-:W-:Y:S02]  /*4c80*/  DMUL R12, R22, R16 ;  /* 0x00000010160c7228 */ /* 0x000fe40000000000 */
[----:B------:R-:W-:-:S06]  /*4c90*/  VIADD R17, R17, 0xfff00000 ;  /* 0xfff0000011117836 */ /* 0x000fcc0000000000 */
[----:B------:R-:W-:-:S08]  /*4ca0*/  DFMA R18, R12, -R12, R22 ;  /* 0x8000000c0c12722b */ /* 0x000fd00000000016 */
[----:B------:R-:W-:-:S10]  /*4cb0*/  DFMA R12, R16, R18, R12 ;  /* 0x00000012100c722b */ /* 0x000fd4000000000c */
[----:B------:R-:W-:Y:S01]  /*4cc0*/  VIADD R13, R13, 0xfcb00000 ;  /* 0xfcb000000d0d7836 */ /* 0x000fe20000000000 */
[----:B------:R-:W-:Y:S06]  /*4cd0*/  BRA `(.L_x_77) ;  /* 0x0000000000047947 */ /* 0x000fec0003800000 */
.L_x_78:
[----:B------:R-:W-:-:S11]  /*4ce0*/  DADD R12, R22, R22 ;  /* 0x00000000160c7229 */ /* 0x000fd60000000016 */
.L_x_77:
[----:B------:R-:W-:-:S04]  /*4cf0*/  IMAD.MOV.U32 R15, RZ, RZ, 0x0 ;  /* 0x00000000ff0f7424 */ /* 0x000fc800078e00ff */
[----:B------:R-:W-:Y:S05]  /*4d00*/  RET.REL.NODEC R14 `(_Z9sa_kerneliiiP17curandStateXORWOWPdS1_S1_S1_) ;  /* 0xffffffb00ebc7950 */ /* 0x000fea0003c3ffff */
        .type           $_Z9sa_kerneliiiP17curandStateXORWOWPdS1_S1_S1_$__internal_trig_reduction_slowpathd,@function
        .size           $_Z9sa_kerneliiiP17curandStateXORWOWPdS1_S1_S1_$__internal_trig_reduction_slowpathd,(.L_x_98 - $_Z9sa_kerneliiiP17curandStateXORWOWPdS1_S1_S1_$__internal_trig_reduction_slowpathd)
$_Z9sa_kerneliiiP17curandStateXORWOWPdS1_S1_S1_$__internal_trig_reduction_slowpathd:
[----:B------:R-:W-:Y:S01]  /*4d10*/  SHF.R.U32.HI R33, RZ, 0x14, R31 ;  /* 0x00000014ff217819 */ /* 0x000fe2000001161f */
[----:B------:R-:W-:-:S03]  /*4d20*/  IMAD.MOV.U32 R12, RZ, RZ, RZ ;  /* 0x000000ffff0c7224 */ /* 0x000fc600078e00ff */
[----:B------:R-:W-:-:S04]  /*4d30*/  LOP3.LUT R13, R33, 0x7ff, RZ, 0xc0, !PT ;  /* 0x000007ff210d7812 */ /* 0x000fc800078ec0ff */
[----:B------:R-:W-:-:S13]  /*4d40*/  ISETP.NE.AND P0, PT, R13, 0x7ff, PT ;  /* 0x000007ff0d00780c */ /* 0x000fda0003f05270 */
[----:B------:R-:W-:Y:S05]  /*4d50*/  @!P0 BRA `(.L_x_79) ;  /* 0x0000000800508947 */ /* 0x000fea0003800000 */
[----:B------:R-:W-:Y:S01]  /*4d60*/  VIADD R13, R13, 0xfffffc00 ;  /* 0xfffffc000d0d7836 */ /* 0x000fe20000000000 */
[----:B------:R-:W-:Y:S01]  /*4d70*/  BSSY.RECONVERGENT B0, `(.L_x_80) ;  /* 0x0000031000007945 */ /* 0x000fe20003800200 */
[----:B------:R-:W-:-:S03]  /*4d80*/  CS2R R14, SRZ ;  /* 0x00000000000e7805 */ /* 0x000fc6000001ff00 */
[----:B------:R-:W-:Y:S02]  /*4d90*/  SHF.R.U32.HI R12, RZ, 0x6, R13 ;  /* 0x00000006ff0c7819 */ /* 0x000fe4000001160d */
[----:B------:R-:W-:Y:S02]  /*4da0*/  ISETP.GE.U32.AND P0, PT, R13, 0x80, PT ;  /* 0x000000800d00780c */ /* 0x000fe40003f06070 */
[C---:B------:R-:W-:Y:S02]  /*4db0*/  IADD3 R17, PT, PT, -R12.reuse, 0x13, RZ ;  /* 0x000000130c117810 */ /* 0x040fe40007ffe1ff */
[----:B------:R-:W-:Y:S02]  /*4dc0*/  IADD3 R19, PT, PT, -R12, 0xf, RZ ;  /* 0x0000000f0c137810 */ /* 0x000fe40007ffe1ff */
[----:B------:R-:W-:-:S04]  /*4dd0*/  SEL R17, R17, 0x12, P0 ;  /* 0x0000001211117807 */ /* 0x000fc80000000000 */
[----:B------:R-:W-:-:S13]  /*4de0*/  ISETP.GE.AND P0, PT, R19, R17, PT ;  /* 0x000000111300720c */ /* 0x000fda0003f06270 */
[----:B------:R-:W-:Y:S05]  /*4df0*/  @P0 BRA `(.L_x_81) ;  /* 0x0000000000a00947 */ /* 0x000fea0003800000 */
[----:B------:R-:W0:Y:S01]  /*4e00*/  LDC.64 R34, c[0x0][0x358] ;  /* 0x0000d600ff227b82 */ /* 0x000e220000000a00 */
[C---:B------:R-:W-:Y:S01]  /*4e10*/  SHF.L.U64.HI R16, R18.reuse, 0xb, R31 ;  /* 0x0000000b12107819 */ /* 0x040fe2000001021f */
[----:B------:R-:W-:Y:S01]  /*4e20*/  BSSY.RECONVERGENT B1, `(.L_x_82) ;  /* 0x0000024000017945 */ /* 0x000fe20003800200 */
[----:B------:R-:W-:Y:S01]  /*4e30*/  SHF.L.U32 R18, R18, 0xb, RZ ;  /* 0x0000000b12127819 */ /* 0x000fe200000006ff */
[----:B------:R-:W-:Y:S01]  /*4e40*/  IMAD.MOV.U32 R21, RZ, RZ, RZ ;  /* 0x000000ffff157224 */ /* 0x000fe200078e00ff */
[----:B------:R-:W-:Y:S02]  /*4e50*/  IADD3 R22, PT, PT, RZ, -R12, -R17 ;  /* 0x8000000cff167210 */ /* 0x000fe40007ffe811 */
[----:B------:R-:W-:Y:S02]  /*4e60*/  CS2R R14, SRZ ;  /* 0x00000000000e7805 */ /* 0x000fe4000001ff00 */
[----:B------:R-:W-:-:S07]  /*4e70*/  LOP3.LUT R16, R16, 0x80000000, RZ, 0xfc, !PT ;  /* 0x8000000010107812 */ /* 0x000fce00078efcff */
.L_x_83:
[----:B------:R-:W1:Y:S01]  /*4e80*/  LDC.64 R36, c[0x4][0x40] ;  /* 0x01001000ff247b82 */ /* 0x000e620000000a00 */
[----:B0-----:R-:W-:Y:S02]  /*4e90*/  R2UR UR10, R34 ;  /* 0x00000000220a72ca */ /* 0x001fe400000e0000 */
[----:B------:R-:W-:Y:S01]  /*4ea0*/  R2UR UR11, R35 ;  /* 0x00000000230b72ca */ /* 0x000fe200000e0000 */
[----:B-1----:R-:W-:-:S12]  /*4eb0*/  IMAD.WIDE R36, R19, 0x8, R36 ;  /* 0x0000000813247825 */ /* 0x002fd800078e0224 */
[----:B------:R-:W2:Y:S01]  /*4ec0*/  LDG.E.64.CONSTANT R36, desc[UR10][R36.64] ;  /* 0x0000000a24247981 */ /* 0x000ea2000c1e9b00 */
[----:B------:R-:W-:Y:S02]  /*4ed0*/  IMAD.MOV.U32 R38, RZ, RZ, R14 ;  /* 0x000000ffff267224 */ /* 0x000fe400078e000e */
[----:B------:R-:W-:Y:S02]  /*4ee0*/  IMAD.MOV.U32 R39, RZ, RZ, R15 ;  /* 0x000000ffff277224 */ /* 0x000fe400078e000f */
[C---:B------:R-:W-:Y:S02]  /*4ef0*/  IMAD R23, R21.reuse, 0x8, R1 ;  /* 0x0000000815177824 */ /* 0x040fe400078e0201 */
[----:B------:R-:W-:Y:S02]  /*4f00*/  VIADD R22, R22, 0x1 ;  /* 0x0000000116167836 */ /* 0x000fe40000000000 */
[----:B------:R-:W-:Y:S02]  /*4f10*/  VIADD R21, R21, 0x1 ;  /* 0x0000000115157836 */ /* 0x000fe40000000000 */
[----:B------:R-:W-:-:S02]  /*4f20*/  VIADD R19, R19, 0x1 ;  /* 0x0000000113137836 */ /* 0x000fc40000000000 */
[----:B--2---:R-:W-:-:S04]  /*4f30*/  IMAD.WIDE.U32 R38, P2, R36, R18, R38 ;  /* 0x0000001224267225 */ /* 0x004fc80007840026 */
[C---:B------:R-:W-:Y:S02]  /*4f40*/  IMAD R14, R36.reuse, R16, RZ ;  /* 0x00000010240e7224 */ /* 0x040fe400078e02ff */
[----:B------:R-:W-:Y:S02]  /*4f50*/  IMAD R13, R37, R18, RZ ;  /* 0x00000012250d7224 */ /* 0x000fe400078e02ff */
[----:B------:R-:W-:Y:S01]  /*4f60*/  IMAD.HI.U32 R20, R36, R16, RZ ;  /* 0x0000001024147227 */ /* 0x000fe200078e00ff */
[----:B------:R-:W-:-:S03]  /*4f70*/  IADD3 R14, P0, PT, R14, R39, RZ ;  /* 0x000000270e0e7210 */ /* 0x000fc60007f1e0ff */
[----:B------:R-:W-:Y:S01]  /*4f80*/  IMAD.X R20, RZ, RZ, R20, P2 ;  /* 0x000000ffff147224 */ /* 0x000fe200010e0614 */
[----:B------:R-:W-:Y:S01]  /*4f90*/  IADD3 R39, P1, PT, R13, R14, RZ ;  /* 0x0000000e0d277210 */ /* 0x000fe20007f3e0ff */
[----:B------:R-:W-:-:S04]  /*4fa0*/  IMAD.HI.U32 R13, R37, R18, RZ ;  /* 0x00000012250d7227 */ /* 0x000fc800078e00ff */
[----:B------:R1:W-:Y:S01]  /*4fb0*/  STL.64 [R23], R38 ;  /* 0x0000002617007387 */ /* 0x0003e20000100a00 */
[----:B------:R-:W-:Y:S01]  /*4fc0*/  IADD3.X R20, P0, PT, R13, R20, RZ, P0, !PT ;  /* 0x000000140d147210 */ /* 0x000fe2000071e4ff */
[----:B------:R-:W-:-:S04]  /*4fd0*/  IMAD.HI.U32 R14, R37, R16, RZ ;  /* 0x00000010250e7227 */ /* 0x000fc800078e00ff */
[----:B------:R-:W-:Y:S01]  /*4fe0*/  IMAD.X R13, RZ, RZ, R14, P0 ;  /* 0x000000ffff0d7224 */ /* 0x000fe200000e060e */
[----:B------:R-:W-:Y:S01]  /*4ff0*/  ISETP.NE.AND P0, PT, R22, -0xf, PT ;  /* 0xfffffff11600780c */ /* 0x000fe20003f05270 */
[----:B------:R-:W-:-:S05]  /*5000*/  IMAD R15, R37, R16, RZ ;  /* 0x00000010250f7224 */ /* 0x000fca00078e02ff */
[----:B------:R-:W-:-:S04]  /*5010*/  IADD3.X R20, P1, PT, R15, R20, RZ, P1, !PT ;  /* 0x000000140f147210 */ /* 0x000fc80000f3e4ff */
[----:B------:R-:W-:Y:S01]  /*5020*/  IADD3.X R13, PT, PT, RZ, R13, RZ, P1, !PT ;  /* 0x0000000dff0d7210 */ /* 0x000fe20000ffe4ff */
[----:B------:R-:W-:-:S04]  /*5030*/  IMAD.MOV.U32 R14, RZ, RZ, R20 ;  /* 0x000000ffff0e7224 */ /* 0x000fc800078e0014 */
[----:B------:R-:W-:Y:S01]  /*5040*/  IMAD.MOV.U32 R15, RZ, RZ, R13 ;  /* 0x000000ffff0f7224 */ /* 0x000fe200078e000d */
[----:B-1----:R-:W-:Y:S06]  /*5050*/  @P0 BRA `(.L_x_83) ;  /* 0xfffffffc00880947 */ /* 0x002fec000383ffff */
[----:B------:R-:W-:Y:S05]  /*5060*/  BSYNC.RECONVERGENT B1 ;  /* 0x0000000000017941 */ /* 0x000fea0003800200 */
.L_x_82:
[----:B------:R-:W-:-:S07]  /*5070*/  IMAD.MOV.U32 R19, RZ, RZ, R17 ;  /* 0x000000ffff137224 */ /* 0x000fce00078e0011 */
.L_x_81:
[----:B------:R-:W-:Y:S05]  /*5080*/  BSYNC.RECONVERGENT B0 ;  /* 0x0000000000007941 */ /* 0x000fea0003800200 */
.L_x_80:
[----:B------:R-:W-:Y:S01]  /*5090*/  LOP3.LUT P0, R33, R33, 0x3f, RZ, 0xc0, !PT ;  /* 0x0000003f21217812 */ /* 0x000fe2000780c0ff */
[----:B------:R-:W-:-:S04]  /*50a0*/  IMAD.IADD R12, R12, 0x1, R19 ;  /* 0x000000010c0c7824 */ /* 0x000fc800078e0213 */
[----:B------:R-:W-:-:S05]  /*50b0*/  IMAD.U32 R35, R12, 0x8, R1 ;  /* 0x000000080c237824 */ /* 0x000fca00078e0001 */
[----:B------:R0:W-:Y:S04]  /*50c0*/  STL.64 [R35+-0x78], R14 ;  /* 0xffff880e23007387 */ /* 0x0001e80000100a00 */
[----:B------:R-:W2:Y:S04]  /*50d0*/  @P0 LDL.64 R16, [R1+0x8] ;  /* 0x0000080001100983 */ /* 0x000ea80000100a00 */
[----:B------:R-:W3:Y:S04]  /*50e0*/  LDL.64 R12, [R1+0x18] ;  /* 0x00001800010c7983 */ /* 0x000ee80000100a00 */
[----:B0-----:R-:W4:Y:S01]  /*50f0*/  LDL.64 R14, [R1+0x10] ;  /* 0x00001000010e7983 */ /* 0x001f220000100a00 */
[----:B------:R-:W-:Y:S01]  /*5100*/  BSSY.RECONVERGENT B0, `(.L_x_84) ;  /* 0x0000035000007945 */ /* 0x000fe20003800200 */
[----:B--2---:R-:W-:-:S02]  /*5110*/  @P0 SHF.R.U64 R21, R16, 0x1, R17 ;  /* 0x0000000110150819 */ /* 0x004fc40000001211 */
[----:B------:R-:W-:Y:S02]  /*5120*/  @P0 SHF.R.U32.HI R23, RZ, 0x1, R17 ;  /* 0x00000001ff170819 */ /* 0x000fe40000011611 */
[----:B------:R-:W-:Y:S02]  /*5130*/  @P0 LOP3.LUT R16, R33, 0x3f, RZ, 0x3c, !PT ;  /* 0x0000003f21100812 */ /* 0x000fe400078e3cff */
[C---:B----4-:R-:W-:Y:S02]  /*5140*/  @P0 SHF.L.U32 R20, R14.reuse, R33, RZ ;  /* 0x000000210e140219 */ /* 0x050fe400000006ff */
[----:B------:R-:W-:Y:S02]  /*5150*/  @P0 SHF.R.U64 R21, R21, R16, R23 ;  /* 0x0000001015150219 */ /* 0x000fe40000001217 */
[--C-:B------:R-:W-:Y:S02]  /*5160*/  @P0 SHF.R.U32.HI R17, RZ, 0x1, R15.reuse ;  /* 0x00000001ff110819 */ /* 0x100fe4000001160f */
[----:B------:R-:W-:-:S02]  /*5170*/  @P0 SHF.R.U64 R18, R14, 0x1, R15 ;  /* 0x000000010e120819 */ /* 0x000fc4000000120f */
[----:B------:R-:W-:Y:S02]  /*5180*/  @P0 SHF.L.U64.HI R19, R14, R33, R15 ;  /* 0x000000210e130219 */ /* 0x000fe4000001020f */
[-C--:B------:R-:W-:Y:S02]  /*5190*/  @P0 SHF.R.U32.HI R22, RZ, R16.reuse, R23 ;  /* 0x00000010ff160219 */ /* 0x080fe40000011617 */
[----:B------:R-:W-:Y:S02]  /*51a0*/  @P0 LOP3.LUT R14, R20, R21, RZ, 0xfc, !PT ;  /* 0x00000015140e0212 */ /* 0x000fe400078efcff */
[----:B---3--:R-:W-:Y:S02]  /*51b0*/  @P0 SHF.L.U32 R23, R12, R33, RZ ;  /* 0x000000210c170219 */ /* 0x008fe400000006ff */
[----:B------:R-:W-:Y:S02]  /*51c0*/  @P0 SHF.R.U64 R18, R18, R16, R17 ;  /* 0x0000001012120219 */ /* 0x000fe40000001211 */
[----:B------:R-:W-:-:S02]  /*51d0*/  @P0 LOP3.LUT R15, R19, R22, RZ, 0xfc, !PT ;  /* 0x00000016130f0212 */ /* 0x000fc400078efcff */
[----:B------:R-:W-:Y:S02]  /*51e0*/  @P0 SHF.R.U32.HI R16, RZ, R16, R17 ;  /* 0x00000010ff100219 */ /* 0x000fe40000011611 */
[----:B------:R-:W-:Y:S02]  /*51f0*/  @P0 SHF.L.U64.HI R33, R12, R33, R13 ;  /* 0x000000210c210219 */ /* 0x000fe4000001020d */
[C---:B------:R-:W-:Y:S02]  /*5200*/  SHF.L.U32 R17, R14.reuse, 0x2, RZ ;  /* 0x000000020e117819 */ /* 0x040fe400000006ff */
[----:B------:R-:W-:Y:S02]  /*5210*/  @P0 LOP3.LUT R12, R23, R18, RZ, 0xfc, !PT ;  /* 0x00000012170c0212 */ /* 0x000fe400078efcff */
[----:B------:R-:W-:Y:S02]  /*5220*/  SHF.L.U64.HI R14, R14, 0x2, R15 ;  /* 0x000000020e0e7819 */ /* 0x000fe4000001020f */
[----:B------:R-:W-:-:S02]  /*5230*/  @P0 LOP3.LUT R13, R33, R16, RZ, 0xfc, !PT ;  /* 0x00000010210d0212 */ /* 0x000fc400078efcff */
[----:B------:R-:W-:Y:S02]  /*5240*/  SHF.L.W.U32.HI R15, R15, 0x2, R12 ;  /* 0x000000020f0f7819 */ /* 0x000fe40000010e0c */
[----:B------:R-:W-:Y:S02]  /*5250*/  IADD3 RZ, P0, PT, RZ, -R17, RZ ;  /* 0x80000011ffff7210 */ /* 0x000fe40007f1e0ff */
[----:B------:R-:W-:Y:S02]  /*5260*/  LOP3.LUT R19, RZ, R14, RZ, 0x33, !PT ;  /* 0x0000000eff137212 */ /* 0x000fe400078e33ff */
[----:B------:R-:W-:Y:S02]  /*5270*/  SHF.L.W.U32.HI R12, R12, 0x2, R13 ;  /* 0x000000020c0c7819 */ /* 0x000fe40000010e0d */
[----:B------:R-:W-:Y:S02]  /*5280*/  LOP3.LUT R18, RZ, R15, RZ, 0x33, !PT ;  /* 0x0000000fff127212 */ /* 0x000fe400078e33ff */
[----:B------:R-:W-:-:S02]  /*5290*/  IADD3.X R19, P0, PT, RZ, R19, RZ, P0, !PT ;  /* 0x00000013ff137210 */ /* 0x000fc4000071e4ff */
[----:B------:R-:W-:Y:S02]  /*52a0*/  LOP3.LUT R21, RZ, R12, RZ, 0x33, !PT ;  /* 0x0000000cff157212 */ /* 0x000fe400078e33ff */
[----:B------:R-:W-:Y:S02]  /*52b0*/  IADD3.X R18, P1, PT, RZ, R18, RZ, P0, !PT ;  /* 0x00000012ff127210 */ /* 0x000fe4000073e4ff */
[----:B------:R-:W-:-:S03]  /*52c0*/  ISETP.GT.U32.AND P2, PT, R15, -0x1, PT ;  /* 0xffffffff0f00780c */ /* 0x000fc60003f44070 */
[----:B------:R-:W-:Y:S01]  /*52d0*/  IMAD.X R21, RZ, RZ, R21, P1 ;  /* 0x000000ffff157224 */ /* 0x000fe200008e0615 */
[----:B------:R-:W-:-:S04]  /*52e0*/  ISETP.GT.AND.EX P0, PT, R12, -0x1, PT, P2 ;  /* 0xffffffff0c00780c */ /* 0x000fc80003f04320 */
[----:B------:R-:W-:Y:S02]  /*52f0*/  SEL R16, R12, R21, P0 ;  /* 0x000000150c107207 */ /* 0x000fe40000000000 */
[----:B------:R-:W-:Y:S02]  /*5300*/  SEL R15, R15, R18, P0 ;  /* 0x000000120f0f7207 */ /* 0x000fe40000000000 */
[----:B------:R-:W-:-:S04]  /*5310*/  ISETP.NE.U32.AND P1, PT, R16, RZ, PT ;  /* 0x000000ff1000720c */ /* 0x000fc80003f25070 */
[----:B------:R-:W-:-:S04]  /*5320*/  SEL R21, R15, R16, !P1 ;  /* 0x000000100f157207 */ /* 0x000fc80004800000 */
[----:B------:R-:W0:Y:S02]  /*5330*/  FLO.U32 R18, R21 ;  /* 0x0000001500127300 */ /* 0x000e2400000e0000 */
[C---:B0-----:R-:W-:Y:S02]  /*5340*/  IADD3 R20, PT, PT, -R18.reuse, 0x1f, RZ ;  /* 0x0000001f12147810 */ /* 0x041fe40007ffe1ff */
[----:B------:R-:W-:-:S03]  /*5350*/  IADD3 R18, PT, PT, -R18, 0x3f, RZ ;  /* 0x0000003f12127810 */ /* 0x000fc60007ffe1ff */
[----:B------:R-:W-:-:S05]  /*5360*/  @P1 IMAD.MOV R18, RZ, RZ, R20 ;  /* 0x000000ffff121224 */ /* 0x000fca00078e0214 */
[----:B------:R-:W-:Y:S01]  /*5370*/  ISETP.NE.AND P1, PT, R18, RZ, PT ;  /* 0x000000ff1200720c */ /* 0x000fe20003f25270 */
[----:B------:R-:W-:Y:S01]  /*5380*/  @!P0 IMAD.MOV R17, RZ, RZ, -R17 ;  /* 0x000000ffff118224 */ /* 0x000fe200078e0a11 */
[----:B------:R-:W-:-:S11]  /*5390*/  SEL R14, R14, R19, P0 ;  /* 0x000000130e0e7207 */ /* 0x000fd60000000000 */
[----:B------:R-:W-:Y:S05]  /*53a0*/  @!P1 BRA `(.L_x_85) ;  /* 0x0000000000289947 */ /* 0x000fea0003800000 */
[C---:B------:R-:W-:Y:S02]  /*53b0*/  LOP3.LUT R20, R18.reuse, 0x3f, RZ, 0xc0, !PT ;  /* 0x0000003f12147812 */ /* 0x040fe400078ec0ff */
[--C-:B------:R-:W-:Y:S02]  /*53c0*/  SHF.R.U64 R17, R17, 0x1, R14.reuse ;  /* 0x0000000111117819 */ /* 0x100fe4000000120e */
[----:B------:R-:W-:Y:S02]  /*53d0*/  SHF.R.U32.HI R14, RZ, 0x1, R14 ;  /* 0x00000001ff0e7819 */ /* 0x000fe4000001160e */
[----:B------:R-:W-:Y:S02]  /*53e0*/  LOP3.LUT R19, R18, 0x3f, RZ, 0xc, !PT ;  /* 0x0000003f12137812 */ /* 0x000fe400078e0cff */
[CC--:B------:R-:W-:Y:S02]  /*53f0*/  SHF.L.U64.HI R16, R15.reuse, R20.reuse, R16 ;  /* 0x000000140f107219 */ /* 0x0c0fe40000010210 */
[----:B------:R-:W-:-:S02]  /*5400*/  SHF.L.U32 R15, R15, R20, RZ ;  /* 0x000000140f0f7219 */ /* 0x000fc400000006ff */
[-CC-:B------:R-:W-:Y:S02]  /*5410*/  SHF.R.U64 R20, R17, R19.reuse, R14.reuse ;  /* 0x0000001311147219 */ /* 0x180fe4000000120e */
[----:B------:R-:W-:Y:S02]  /*5420*/  SHF.R.U32.HI R19, RZ, R19, R14 ;  /* 0x00000013ff137219 */ /* 0x000fe4000001160e */
[----:B------:R-:W-:Y:S02]  /*5430*/  LOP3.LUT R15, R15, R20, RZ, 0xfc, !PT ;  /* 0x000000140f0f7212 */ /* 0x000fe400078efcff */
[----:B------:R-:W-:-:S07]  /*5440*/  LOP3.LUT R16, R16, R19, RZ, 0xfc, !PT ;  /* 0x0000001310107212 */ /* 0x000fce00078efcff */
.L_x_85:
[----:B------:R-:W-:Y:S05]  /*5450*/  BSYNC.RECONVERGENT B0 ;  /* 0x0000000000007941 */ /* 0x000fea0003800200 */
.L_x_84:
[----:B------:R-:W-:Y:S01]  /*5460*/  IMAD.WIDE.U32 R22, R15, 0x2168c235, RZ ;  /* 0x2168c2350f167825 */ /* 0x000fe200078e00ff */
[----:B------:R-:W-:-:S03]  /*5470*/  SHF.R.U32.HI R13, RZ, 0x1e, R13 ;  /* 0x0000001eff0d7819 */ /* 0x000fc6000001160d */
[----:B------:R-:W-:Y:S01]  /*5480*/  IMAD.MOV.U32 R20, RZ, RZ, R23 ;  /* 0x000000ffff147224 */ /* 0x000fe200078e0017 */
[----:B------:R-:W-:Y:S01]  /*5490*/  IADD3 RZ, P1, PT, R22, R22, RZ ;  /* 0x0000001616ff7210 */ /* 0x000fe20007f3e0ff */
[----:B------:R-:W-:Y:S01]  /*54a0*/  IMAD.MOV.U32 R21, RZ, RZ, RZ ;  /* 0x000000ffff157224 */ /* 0x000fe200078e00ff */
[----:B------:R-:W-:Y:S01]  /*54b0*/  LEA.HI R12, R12, R13, RZ, 0x1 ;  /* 0x0000000d0c0c7211 */ /* 0x000fe200078f08ff */
[----:B------:R-:W-:-:S04]  /*54c0*/  IMAD.HI.U32 R14, R16, -0x36f0255e, RZ ;  /* 0xc90fdaa2100e7827 */ /* 0x000fc800078e00ff */
[----:B------:R-:W-:-:S04]  /*54d0*/  IMAD.WIDE.U32 R20, R15, -0x36f0255e, R20 ;  /* 0xc90fdaa20f147825 */ /* 0x000fc800078e0014 */
[----:B------:R-:W-:-:S04]  /*54e0*/  IMAD.WIDE.U32 R20, P2, R16, 0x2168c235, R20 ;  /* 0x2168c23510147825 */ /* 0x000fc80007840014 */
[----:B------:R-:W-:Y:S01]  /*54f0*/  IMAD R16, R16, -0x36f0255e, RZ ;  /* 0xc90fdaa210107824 */ /* 0x000fe200078e02ff */
[----:B------:R-:W-:Y:S01]  /*5500*/  IADD3.X RZ, P1, PT, R20, R20, RZ, P1, !PT ;  /* 0x0000001414ff7210 */ /* 0x000fe20000f3e4ff */
[----:B------:R-:W-:-:S03]  /*5510*/  IMAD.X R14, RZ, RZ, R14, P2 ;  /* 0x000000ffff0e7224 */ /* 0x000fc600010e060e */
[----:B------:R-:W-:-:S04]  /*5520*/  IADD3 R16, P2, PT, R16, R21, RZ ;  /* 0x0000001510107210 */ /* 0x000fc80007f5e0ff */
[C---:B------:R-:W-:Y:S01]  /*5530*/  ISETP.GT.U32.AND P3, PT, R16.reuse, RZ, PT ;  /* 0x000000ff1000720c */ /* 0x040fe20003f64070 */
[----:B------:R-:W-:Y:S01]  /*5540*/  IMAD.X R17, RZ, RZ, R14, P2 ;  /* 0x000000ffff117224 */ /* 0x000fe200010e060e */
[----:B------:R-:W-:-:S04]  /*5550*/  IADD3.X R15, P2, PT, R16, R16, RZ, P1, !PT ;  /* 0x00000010100f7210 */ /* 0x000fc80000f5e4ff */
[C---:B------:R-:W-:Y:S02]  /*5560*/  ISETP.GT.AND.EX P1, PT, R17.reuse, RZ, PT, P3 ;  /* 0x000000ff1100720c */ /* 0x040fe40003f24330 */
[-C--:B------:R-:W-:Y:S02]  /*5570*/  IADD3.X R14, PT, PT, R17, R17.reuse, RZ, P2, !PT ;  /* 0x00000011110e7210 */ /* 0x080fe400017fe4ff */
[----:B------:R-:W-:Y:S02]  /*5580*/  SEL R15, R15, R16, P1 ;  /* 0x000000100f0f7207 */ /* 0x000fe40000800000 */
[----:B------:R-:W-:Y:S02]  /*5590*/  SEL R14, R14, R17, P1 ;  /* 0x000000110e0e7207 */ /* 0x000fe40000800000 */
[----:B------:R-:W-:-:S05]  /*55a0*/  IADD3 R15, P2, PT, R15, 0x1, RZ ;  /* 0x000000010f0f7810 */ /* 0x000fca0007f5e0ff */
[----:B------:R-:W-:-:S05]  /*55b0*/  IMAD.X R14, RZ, RZ, R14, P2 ;  /* 0x000000ffff0e7224 */ /* 0x000fca00010e060e */
[----:B------:R-:W-:-:S04]  /*55c0*/  SHF.R.U64 R15, R15, 0xa, R14 ;  /* 0x0000000a0f0f7819 */ /* 0x000fc8000000120e */
[----:B------:R-:W-:Y:S02]  /*55d0*/  IADD3 R17, P2, PT, R15, 0x1, RZ ;  /* 0x000000010f117810 */ /* 0x000fe40007f5e0ff */
[----:B------:R-:W-:Y:S02]  /*55e0*/  SEL R15, RZ, 0xffffffff, !P1 ;  /* 0xffffffffff0f7807 */ /* 0x000fe40004800000 */
[----:B------:R-:W-:Y:S02]  /*55f0*/  LEA.HI.X R14, R14, RZ, RZ, 0x16, P2 ;  /* 0x000000ff0e0e7211 */ /* 0x000fe400010fb4ff */
[----:B------:R-:W-:Y:S01]  /*5600*/  LOP3.LUT P1, R31, R31, 0x80000000, RZ, 0xc0, !PT ;  /* 0x800000001f1f7812 */ /* 0x000fe2000782c0ff */
[----:B------:R-:W-:Y:S01]  /*5610*/  IMAD.IADD R15, R15, 0x1, -R18 ;  /* 0x000000010f0f7824 */ /* 0x000fe200078e0a12 */
[--C-:B------:R-:W-:Y:S02]  /*5620*/  SHF.R.U64 R17, R17, 0x1, R14.reuse ;  /* 0x0000000111117819 */ /* 0x100fe4000000120e */
[----:B------:R-:W-:Y:S01]  /*5630*/  SHF.R.U32.HI R14, RZ, 0x1, R14 ;  /* 0x00000001ff0e7819 */ /* 0x000fe2000001160e */
[----:B------:R-:W-:Y:S01]  /*5640*/  IMAD.SHL.U32 R15, R15, 0x100000, RZ ;  /* 0x001000000f0f7824 */ /* 0x000fe200078e00ff */
[----:B------:R-:W-:-:S02]  /*5650*/  IADD3 R18, P2, P3, RZ, RZ, R17 ;  /* 0x000000ffff127210 */ /* 0x000fc40007b5e011 */
[----:B------:R-:W-:Y:S02]  /*5660*/  @!P0 LOP3.LUT R31, R31, 0x80000000, RZ, 0x3c, !PT ;  /* 0x800000001f1f8812 */ /* 0x000fe400078e3cff */
[----:B------:R-:W-:-:S03]  /*5670*/  IADD3.X R14, PT, PT, R15, 0x3fe00000, R14, P2, P3 ;  /* 0x3fe000000f0e7810 */ /* 0x000fc600017e640e */
[----:B------:R-:W-:Y:S01]  /*5680*/  @P1 IMAD.MOV R12, RZ, RZ, -R12 ;  /* 0x000000ffff0c1224 */ /* 0x000fe200078e0a0c */
[----:B------:R-:W-:-:S07]  /*5690*/  LOP3.LUT R31, R14, R31, RZ, 0xfc, !PT ;  /* 0x0000001f0e1f7212 */ /* 0x000fce00078efcff */
.L_x_79:
[----:B------:R-:W-:Y:S02]  /*56a0*/  IMAD.MOV.U32 R19, RZ, RZ, R31 ;  /* 0x000000ffff137224 */ /* 0x000fe400078e001f */
[----:B------:R-:W-:-:S04]  /*56b0*/  IMAD.MOV.U32 R31, RZ, RZ, 0x0 ;  /* 0x00000000ff1f7424 */ /* 0x000fc800078e00ff */
[----:B------:R-:W-:Y:S05]  /*56c0*/  RET.REL.NODEC R30 `(_Z9sa_kerneliiiP17curandStateXORWOWPdS1_S1_S1_) ;  /* 0xffffffa81e4c7950 */ /* 0x000fea0003c3ffff */
.L_x_86:
[----:B------:R-:W-:-:S00]  /*56d0*/  BRA `(.L_x_86) ;  /* 0xfffffffc00fc7947 */ /* 0x000fc0000383ffff */
[----:B------:R-:W-:-:S00]  /*56e0*/  NOP ;  /* 0x0000000000007918 */ /* 0x000fc00000000000 */
        /* <DEDUP_REMOVED lines=9> */
.L_x_98:


//--------------------- .text._Z18curand_init_kernelP17curandStateXORWOWi --------------------------
	.section	.text._Z18curand_init_kernelP17curandStateXORWOWi,"ax",@progbits
	.align	128
        .global         _Z18curand_init_kernelP17curandStateXORWOWi
        .type           _Z18curand_init_kernelP17curandStateXORWOWi,@function
        .size           _Z18curand_init_kernelP17curandStateXORWOWi,(.L_x_100 - _Z18curand_init_kernelP17curandStateXORWOWi)
        .other          _Z18curand_init_kernelP17curandStateXORWOWi,@"STO_CUDA_ENTRY STV_DEFAULT"
_Z18curand_init_kernelP17curandStateXORWOWi:
.text._Z18curand_init_kernelP17curandStateXORWOWi:
[----:B------:R-:W-:Y:S01]  /*0000*/  LDC R1, c[0x0][0x37c] ;  /* 0x0000df00ff017b82 */ /* 0x000fe20000000800 */
[----:B------:R-:W0:Y:S07]  /*0010*/  S2R R2, SR_TID.X ;  /* 0x0000000000027919 */ /* 0x000e2e0000002100 */
[----:B------:R-:W1:Y:S01]  /*0020*/  LDC R3, c[0x0][0x388] ;  /* 0x0000e200ff037b82 */ /* 0x000e620000000800 */
[----:B------:R-:W2:Y:S01]  /*0030*/  LDCU.64 UR4, c[0x0][0x358] ;  /* 0x00006b00ff0477ac */ /* 0x000ea20008000a00 */
[----:B------:R-:W-:Y:S06]  /*0040*/  BSSY.RECONVERGENT B0, `(.L_x_87) ;  /* 0x00000e6000007945 */ /* 0x000fec0003800200 */
[----:B------:R-:W0:Y:S08]  /*0050*/  S2UR UR6, SR_CTAID.X ;  /* 0x00000000000679c3 */ /* 0x000e300000002500 */
[----:B------:R-:W0:Y:S08]  /*0060*/  LDC R13, c[0x0][0x360] ;  /* 0x0000d800ff0d7b82 */ /* 0x000e300000000800 */
[----:B------:R-:W3:Y:S01]  /*0070*/  LDC.64 R6, c[0x0][0x380] ;  /* 0x0000e000ff067b82 */ /* 0x000ee20000000a00 */
[----:B-1----:R-:W-:-:S02]  /*0080*/  LOP3.LUT R0, R3, 0xaad26b49, RZ, 0x3c, !PT ;  /* 0xaad26b4903007812 */ /* 0x002fc400078e3cff */
[----:B------:R-:W-:Y:S01]  /*0090*/  ISETP.GT.AND P0, PT, R3, -0x1, PT ;  /* 0xffffffff0300780c */ /* 0x000fe20003f04270 */
[----:B------:R-:W-:Y:S02]  /*00a0*/  IMAD.MOV.U32 R3, RZ, RZ, -0x266e14b1 ;  /* 0xd991eb4fff037424 */ /* 0x000fe400078e00ff */
[----:B------:R-:W-:-:S03]  /*00b0*/  IMAD R0, R0, 0x4182bed5, RZ ;  /* 0x4182bed500007824 */ /* 0x000fc600078e02ff */
[----:B------:R-:W-:Y:S01]  /*00c0*/  SEL R3, R3, 0x8bf16996, P0 ;  /* 0x8bf1699603037807 */ /* 0x000fe20000000000 */
[C---:B------:R-:W-:Y:S01]  /*00d0*/  VIADD R5, R0.reuse, 0x75bcd15 ;  /* 0x075bcd1500057836 */ /* 0x040fe20000000000 */
[C---:B------:R-:W-:Y:S01]  /*00e0*/  LOP3.LUT R8, R0.reuse, 0x159a55e5, RZ, 0x3c, !PT ;  /* 0x159a55e500087812 */ /* 0x040fe200078e3cff */
[----:B------:R-:W-:Y:S01]  /*00f0*/  VIADD R11, R0, 0x583f19 ;  /* 0x00583f19000b7836 */ /* 0x000fe20000000000 */
[C---:B------:R-:W-:Y:S01]  /*0100*/  IADD3 R4, PT, PT, R3.reuse, 0x64f0c9, R0 ;  /* 0x0064f0c903047810 */ /* 0x040fe20007ffe000 */
[C---:B------:R-:W-:Y:S01]  /*0110*/  VIADD R9, R3.reuse, 0x1f123bb5 ;  /* 0x1f123bb503097836 */ /* 0x040fe20000000000 */
[----:B------:R-:W-:Y:S01]  /*0120*/  LOP3.LUT R10, R3, 0x5491333, RZ, 0x3c, !PT ;  /* 0x05491333030a7812 */ /* 0x000fe200078e3cff */
[----:B0-----:R-:W-:-:S05]  /*0130*/  IMAD R13, R13, UR6, R2 ;  /* 0x000000060d0d7c24 */ /* 0x001fca000f8e0202 */
[C---:B------:R-:W-:Y:S01]  /*0140*/  ISETP.NE.AND P0, PT, R13.reuse, RZ, PT ;  /* 0x000000ff0d00720c */ /* 0x040fe20003f05270 */
[----:B---3--:R-:W-:-:S05]  /*0150*/  IMAD.WIDE R6, R13, 0x30, R6 ;  /* 0x000000300d067825 */ /* 0x008fca00078e0206 */
[----:B--2---:R0:W-:Y:S04]  /*0160*/  STG.E.64 desc[UR4][R6.64], R4 ;  /* 0x0000000406007986 */ /* 0x0041e8000c101b04 */
[----:B------:R0:W-:Y:S04]  /*0170*/  STG.E.64 desc[UR4][R6.64+0x8], R8 ;  /* 0x0000080806007986 */ /* 0x0001e8000c101b04 */
[----:B------:R0:W-:Y:S01]  /*0180*/  STG.E.64 desc[UR4][R6.64+0x10], R10 ;  /* 0x0000100a06007986 */ /* 0x0001e2000c101b04 */
[----:B------:R-:W-:Y:S05]  /*0190*/  @!P0 BRA `(.L_x_88) ;  /* 0x0000000c00408947 */ /* 0x000fea0003800000 */
[----:B------:R-:W-:Y:S01]  /*01a0*/  SHF.R.S32.HI R0, RZ, 0x1f, R13 ;  /* 0x0000001fff007819 */ /* 0x000fe2000001140d */
[----:B------:R-:W-:-:S07]  /*01b0*/  IMAD.MOV.U32 R12, RZ, RZ, RZ ;  /* 0x000000ffff0c7224 */ /* 0x000fce00078e00ff */
.L_x_94:
[----:B-1----:R-:W-:Y:S01]  /*01c0*/  LOP3.LUT R2, R13, 0x3, RZ, 0xc0, !PT ;  /* 0x000000030d027812 */ /* 0x002fe200078ec0ff */
[----:B------:R-:W-:Y:S03]  /*01d0*/  BSSY.RECONVERGENT B1, `(.L_x_89) ;  /* 0x00000c6000017945 */ /* 0x000fe60003800200 */
[----:B------:R-:W-:-:S04]  /*01e0*/  ISETP.NE.U32.AND P0, PT, R2, RZ, PT ;  /* 0x000000ff0200720c */ /* 0x000fc80003f05070 */
[----:B------:R-:W-:-:S13]  /*01f0*/  ISETP.NE.AND.EX P0, PT, RZ, RZ, PT, P0 ;  /* 0x000000ffff00720c */ /* 0x000fda0003f05300 */
[----:B------:R-:W-:Y:S05]  /*0200*/  @!P0 BRA `(.L_x_90) ;  /* 0x0000000c00088947 */ /* 0x000fea0003800000 */
[----:B0-----:R-:W0:Y:S01]  /*0210*/  LDC.64 R8, c[0x4][RZ] ;  /* 0x01000000ff087b82 */ /* 0x001e220000000a00 */
[----:B------:R-:W-:Y:S02]  /*0220*/  IMAD.MOV.U32 R14, RZ, RZ, RZ ;  /* 0x000000ffff0e7224 */ /* 0x000fe400078e00ff */
[----:B0-----:R-:W-:-:S07]  /*0230*/  IMAD.WIDE.U32 R8, R12, 0xc80, R8 ;  /* 0x00000c800c087825 */ /* 0x001fce00078e0008 */
.L_x_93:
[----:B-1----:R-:W-:Y:S01]  /*0240*/  IMAD.MOV.U32 R15, RZ, RZ, RZ ;  /* 0x000000ffff0f7224 */ /* 0x002fe200078e00ff */
[----:B------:R-:W-:Y:S01]  /*0250*/  CS2R R2, SRZ ;  /* 0x0000000000027805 */ /* 0x000fe2000001ff00 */
[----:B------:R-:W-:Y:S01]  /*0260*/  IMAD.MOV.U32 R17, RZ, RZ, RZ ;  /* 0x000000ffff117224 */ /* 0x000fe200078e00ff */
[----:B------:R-:W-:-:S07]  /*0270*/  CS2R R4, SRZ ;  /* 0x0000000000047805 */ /* 0x000fce000001ff00 */
.L_x_92:
[----:B------:R-:W-:-:S05]  /*0280*/  IMAD.WIDE.U32 R10, R17, 0x4, R6 ;  /* 0x00000004110a7825 */ /* 0x000fca00078e0006 */
[----:B------:R0:W5:Y:S01]  /*0290*/  LDG.E R16, desc[UR4][R10.64+0x4] ;  /* 0x000004040a107981 */ /* 0x000162000c1e1900 */
[----:B------:R-:W-:-:S07]  /*02a0*/  IMAD.MOV.U32 R19, RZ, RZ, RZ ;  /* 0x000000ffff137224 */ /* 0x000fce00078e00ff */
.L_x_91:
[----:B-----5:R-:W-:Y:S01]  /*02b0*/  SHF.R.U32.HI R24, RZ, R19, R16 ;  /* 0x00000013ff187219 */ /* 0x020fe20000011610 */
[----:B0-----:R-:W-:-:S03]  /*02c0*/  IMAD.SHL.U32 R10, R17, 0x20, RZ ;  /* 0x00000020110a7824 */ /* 0x001fc600078e00ff */
[----:B------:R-:W-:Y:S01]  /*02d0*/  LOP3.LUT R11, R24, 0x1, RZ, 0xc0, !PT ;  /* 0x00000001180b7812 */ /* 0x000fe200078ec0ff */
[----:B------:R-:W-:-:S03]  /*02e0*/  IMAD.IADD R10, R10, 0x1, R19 ;  /* 0x000000010a0a7824 */ /* 0x000fc600078e0213 */
[----:B------:R-:W-:Y:S01]  /*02f0*/  ISETP.NE.U32.AND P0, PT, R11, 0x1, PT ;  /* 0x000000010b00780c */ /* 0x000fe20003f05070 */
[----:B------:R-:W-:-:S03]  /*0300*/  IMAD R11, R10, 0x5, RZ ;  /* 0x000000050a0b7824 */ /* 0x000fc600078e02ff */
[----:B------:R-:W-:Y:S01]  /*0310*/  R2P PR, R24, 0x7e ;  /* 0x0000007e18007804 */ /* 0x000fe20000000000 */
[----:B------:R-:W-:-:S08]  /*0320*/  IMAD.WIDE.U32 R10, R11, 0x4, R8 ;  /* 0x000000040b0a7825 */ /* 0x000fd000078e0008 */
[----:B------:R-:W2:Y:S04]  /*0330*/  @!P0 LDG.E R18, desc[UR4][R10.64] ;  /* 0x000000040a128981 */ /* 0x000ea8000c1e1900 */
[----:B------:R-:W3:Y:S04]  /*0340*/  @!P0 LDG.E R20, desc[UR4][R10.64+0x10] ;  /* 0x000010040a148981 */ /* 0x000ee8000c1e1900 */
[----:B------:R-:W4:Y:S04]  /*0350*/  @P1 LDG.E R22, desc[UR4][R10.64+0x14] ;  /* 0x000014040a161981 */ /* 0x000f28000c1e1900 */
[----:B------:R-:W4:Y:S04]  /*0360*/  @P2 LDG.E R26, desc[UR4][R10.64+0x28] ;  /* 0x000028040a1a2981 */ /* 0x000f28000c1e1900 */
[----:B------:R-:W4:Y:S04]  /*0370*/  @!P0 LDG.E R21, desc[UR4][R10.64+0x4] ;  /* 0x000004040a158981 */ /* 0x000f28000c1e1900 */
[----:B------:R-:W4:Y:S04]  /*0380*/  @!P0 LDG.E R23, desc[UR4][R10.64+0xc] ;  /* 0x00000c040a178981 */ /* 0x000f28000c1e1900 */
[----:B------:R-:W4:Y:S04]  /*0390*/  @P1 LDG.E R25, desc[UR4][R10.64+0x18] ;  /* 0x000018040a191981 */ /* 0x000f28000c1e1900 */
[----:B------:R-:W4:Y:S04]  /*03a0*/  @P3 LDG.E R28, desc[UR4][R10.64+0x3c] ;  /* 0x00003c040a1c3981 */ /* 0x000f28000c1e1900 */
[----:B------:R-:W4:Y:S01]  /*03b0*/  @P6 LDG.E R27, desc[UR4][R10.64+0x7c] ;  /* 0x00007c040a1b6981 */ /* 0x000f22000c1e1900 */
[----:B--2---:R-:W-:-:S03]  /*03c0*/  @!P0 LOP3.LUT R15, R15, R18, RZ, 0x3c, !PT ;  /* 0x000000120f0f8212 */ /* 0x004fc600078e3cff */
[----:B------:R-:W2:Y:S01]  /*03d0*/  @!P0 LDG.E R18, desc[UR4][R10.64+0x8] ;  /* 0x000008040a128981 */ /* 0x000ea2000c1e1900 */
[----:B---3--:R-:W-:-:S03]  /*03e0*/  @!P0 LOP3.LUT R3, R3, R20, RZ, 0x3c, !PT ;  /* 0x0000001403038212 */ /* 0x008fc600078e3cff */
[----:B------:R-:W3:Y:S01]  /*03f0*/  @P1 LDG.E R20, desc[UR4][R10.64+0x24] ;  /* 0x000024040a141981 */ /* 0x000ee2000c1e1900 */
[----:B----4-:R-:W-:-:S03]  /*0400*/  @P1 LOP3.LUT R15, R15, R22, RZ, 0x3c, !PT ;  /* 0x000000160f0f1212 */ /* 0x010fc600078e3cff */
[----:B------:R-:W4:Y:S01]  /*0410*/  @P2 LDG.E R22, desc[UR4][R10.64+0x38] ;  /* 0x000038040a162981 */ /* 0x000f22000c1e1900 */
[----:B------:R-:W-:-:S03]  /*0420*/  @P2 LOP3.LUT R15, R15, R26, RZ, 0x3c, !PT ;  /* 0x0000001a0f0f2212 */ /* 0x000fc600078e3cff */
[----:B------:R-:W4:Y:S01]  /*0430*/  @P4 LDG.E R26, desc[UR4][R10.64+0x50] ;  /* 0x000050040a1a4981 */ /* 0x000f22000c1e1900 */
[----:B------:R-:W-:-:S03]  /*0440*/  @!P0 LOP3.LUT R4, R4, R21, RZ, 0x3c, !PT ;  /* 0x0000001504048212 */ /* 0x000fc600078e3cff */
[----:B------:R-:W4:Y:S01]  /*0450*/  @P1 LDG.E R21, desc[UR4][R10.64+0x20] ;  /* 0x000020040a151981 */ /* 0x000f22000c1e1900 */
[----:B------:R-:W-:-:S03]  /*0460*/  @!P0 LOP3.LUT R2, R2, R23, RZ, 0x3c, !PT ;  /* 0x0000001702028212 */ /* 0x000fc600078e3cff */
[----:B------:R-:W4:Y:S01]  /*0470*/  @P2 LDG.E R23, desc[UR4][R10.64+0x2c] ;  /* 0x00002c040a172981 */ /* 0x000f22000c1e1900 */
[----:B------:R-:W-:-:S03]  /*0480*/  @P1 LOP3.LUT R4, R4, R25, RZ, 0x3c, !PT ;  /* 0x0000001904041212 */ /* 0x000fc600078e3cff */
[----:B------:R-:W4:Y:S01]  /*0490*/  @P2 LDG.E R25, desc[UR4][R10.64+0x34] ;  /* 0x000034040a192981 */ /* 0x000f22000c1e1900 */
[----:B--2---:R-:W-:-:S03]  /*04a0*/  @!P0 LOP3.LUT R5, R5, R18, RZ, 0x3c, !PT ;  /* 0x0000001205058212 */ /* 0x004fc600078e3cff */
[----:B------:R-:W2:Y:S01]  /*04b0*/  @P1 LDG.E R18, desc[UR4][R10.64+0x1c] ;  /* 0x00001c040a121981 */ /* 0x000ea2000c1e1900 */
[----:B---3--:R-:W-:-:S03]  /*04c0*/  @P1 LOP3.LUT R3, R3, R20, RZ, 0x3c, !PT ;  /* 0x0000001403031212 */ /* 0x008fc600078e3cff */
[----:B------:R-:W3:Y:S01]  /*04d0*/  @P2 LDG.E R20, desc[UR4][R10.64+0x30] ;  /* 0x000030040a142981 */ /* 0x000ee2000c1e1900 */
[----:B----4-:R-:W-:-:S03]  /*04e0*/  @P2 LOP3.LUT R3, R3, R22, RZ, 0x3c, !PT ;  /* 0x0000001603032212 */ /* 0x010fc600078e3cff */
[----:B------:R-:W4:Y:S01]  /*04f0*/  @P3 LDG.E R22, desc[UR4][R10.64+0x4c] ;  /* 0x00004c040a163981 */ /* 0x000f22000c1e1900 */
[----:B------:R-:W-:-:S04]  /*0500*/  @P3 LOP3.LUT R15, R15, R28, RZ, 0x3c, !PT ;  /* 0x0000001c0f0f3212 */ /* 0x000fc800078e3cff */
[----:B------:R-:W-:Y:S02]  /*0510*/  @P4 LOP3.LUT R15, R15, R26, RZ, 0x3c, !PT ;  /* 0x0000001a0f0f4212 */ /* 0x000fe400078e3cff */
[----:B------:R-:W-:Y:S01]  /*0520*/  @P1 LOP3.LUT R2, R2, R21, RZ, 0x3c, !PT ;  /* 0x0000001502021212 */ /* 0x000fe200078e3cff */
[----:B------:R-:W4:Y:S04]  /*0530*/  @P5 LDG.E R26, desc[UR4][R10.64+0x64] ;  /* 0x000064040a1a5981 */ /* 0x000f28000c1e1900 */
[----:B------:R-:W4:Y:S01]  /*0540*/  @P3 LDG.E R21, desc[UR4][R10.64+0x40] ;  /* 0x000040040a153981 */ /* 0x000f22000c1e1900 */
[----:B------:R-:W-:Y:S02]  /*0550*/  @P2 LOP3.LUT R4, R4, R23, RZ, 0x3c, !PT ;  /* 0x0000001704042212 */ /* 0x000fe400078e3cff */
[----:B------:R-:W-:Y:S01]  /*0560*/  @P2 LOP3.LUT R2, R2, R25, RZ, 0x3c, !PT ;  /* 0x0000001902022212 */ /* 0x000fe200078e3cff */
[----:B------:R-:W4:Y:S04]  /*0570*/  @P3 LDG.E R23, desc[UR4][R10.64+0x48] ;  /* 0x000048040a173981 */ /* 0x000f28000c1e1900 */
[----:B------:R-:W4:Y:S01]  /*0580*/  @P4 LDG.E R25, desc[UR4][R10.64+0x54] ;  /* 0x000054040a194981 */ /* 0x000f22000c1e1900 */
[----:B--2---:R-:W-:-:S03]  /*0590*/  @P1 LOP3.LUT R5, R5, R18, RZ, 0x3c, !PT ;  /* 0x0000001205051212 */ /* 0x004fc600078e3cff */
[----:B------:R-:W2:Y:S01]  /*05a0*/  @P3 LDG.E R18, desc[UR4][R10.64+0x44] ;  /* 0x000044040a123981 */ /* 0x000ea2000c1e1900 */
[----:B---3--:R-:W-:-:S03]  /*05b0*/  @P2 LOP3.LUT R5, R5, R20, RZ, 0x3c, !PT ;  /* 0x0000001405052212 */ /* 0x008fc600078e3cff */
[----:B------:R-:W3:Y:S01]  /*05c0*/  @P4 LDG.E R20, desc[UR4][R10.64+0x58] ;  /* 0x000058040a144981 */ /* 0x000ee2000c1e1900 */
[----:B----4-:R-:W-:-:S03]  /*05d0*/  @P3 LOP3.LUT R3, R3, R22, RZ, 0x3c, !PT ;  /* 0x0000001603033212 */ /* 0x010fc600078e3cff */
[----:B------:R-:W4:Y:S01]  /*05e0*/  @P4 LDG.E R22, desc[UR4][R10.64+0x60] ;  /* 0x000060040a164981 */ /* 0x000f22000c1e1900 */
[----:B------:R-:W-:Y:S02]  /*05f0*/  LOP3.LUT P0, RZ, R24, 0x80, RZ, 0xc0, !PT ;  /* 0x0000008018ff7812 */ /* 0x000fe4000780c0ff */
[----:B------:R-:W-:Y:S02]  /*0600*/  @P5 LOP3.LUT R15, R15, R26, RZ, 0x3c, !PT ;  /* 0x0000001a0f0f5212 */ /* 0x000fe400078e3cff */
[----:B------:R-:W4:Y:S01]  /*0610*/  @P6 LDG.E R26, desc[UR4][R10.64+0x78] ;  /* 0x000078040a1a6981 */ /* 0x000f22000c1e1900 */
[----:B------:R-:W-:-:S03]  /*0620*/  @P3 LOP3.LUT R4, R4, R21, RZ, 0x3c, !PT ;  /* 0x0000001504043212 */ /* 0x000fc600078e3cff */
[----:B------:R-:W4:Y:S01]  /*0630*/  @P4 LDG.E R21, desc[UR4][R10.64+0x5c] ;  /* 0x00005c040a154981 */ /* 0x000f22000c1e1900 */
[----:B------:R-:W-:-:S03]  /*0640*/  @P3 LOP3.LUT R2, R2, R23, RZ, 0x3c, !PT ;  /* 0x0000001702023212 */ /* 0x000fc600078e3cff */
[----:B------:R-:W4:Y:S01]  /*0650*/  @P5 LDG.E R23, desc[UR4][R10.64+0x68] ;  /* 0x000068040a175981 */ /* 0x000f22000c1e1900 */
[----:B------:R-:W-:-:S03]  /*0660*/  @P4 LOP3.LUT R4, R4, R25, RZ, 0x3c, !PT ;  /* 0x0000001904044212 */ /* 0x000fc600078e3cff */
[----:B------:R-:W4:Y:S01]  /*0670*/  @P5 LDG.E R25, desc[UR4][R10.64+0x70] ;  /* 0x000070040a195981 */ /* 0x000f22000c1e1900 */
[----:B--2---:R-:W-:-:S03]  /*0680*/  @P3 LOP3.LUT R5, R5, R18, RZ, 0x3c, !PT ;  /* 0x0000001205053212 */ /* 0x004fc600078e3cff */
[----:B------:R-:W2:Y:S01]  /*0690*/  @P5 LDG.E R18, desc[UR4][R10.64+0x6c] ;  /* 0x00006c040a125981 */ /* 0x000ea2000c1e1900 */
[----:B---3--:R-:W-:-:S03]  /*06a0*/  @P4 LOP3.LUT R5, R5, R20, RZ, 0x3c, !PT ;  /* 0x0000001405054212 */ /* 0x008fc600078e3cff */
[----:B------:R-:W3:Y:S01]  /*06b0*/  @P5 LDG.E R20, desc[UR4][R10.64+0x74] ;  /* 0x000074040a145981 */ /* 0x000ee2000c1e1900 */
[----:B----4-:R-:W-:-:S03]  /*06c0*/  @P4 LOP3.LUT R3, R3, R22, RZ, 0x3c, !PT ;  /* 0x0000001603034212 */ /* 0x010fc600078e3cff */
[----:B------:R-:W4:Y:S01]  /*06d0*/  @P0 LDG.E R22, desc[UR4][R10.64+0x8c] ;  /* 0x00008c040a160981 */ /* 0x000f22000c1e1900 */
[----:B------:R-:W-:-:S03]  /*06e0*/  @P6 LOP3.LUT R15, R15, R26, RZ, 0x3c, !PT ;  /* 0x0000001a0f0f6212 */ /* 0x000fc600078e3cff */
        /* <DEDUP_REMOVED lines=13> */
[----:B------:R-:W-:Y:S02]  /*07c0*/  @P6 LOP3.LUT R4, R4, R27, RZ, 0x3c, !PT ;  /* 0x0000001b04046212 */ /* 0x000fe400078e3cff */
[----:B------:R-:W-:Y:S02]  /*07d0*/  @P6 LOP3.LUT R2, R2, R21, RZ, 0x3c, !PT ;  /* 0x0000001502026212 */ /* 0x000fe400078e3cff */
[----:B------:R-:W-:Y:S02]  /*07e0*/  @P0 LOP3.LUT R4, R4, R23, RZ, 0x3c, !PT ;  /* 0x0000001704040212 */ /* 0x000fe400078e3cff */
[----:B------:R-:W-:Y:S02]  /*07f0*/  @P0 LOP3.LUT R2, R2, R25, RZ, 0x3c, !PT ;  /* 0x0000001902020212 */ /* 0x000fe400078e3cff */
[----:B--2---:R-:W-:Y:S02]  /*0800*/  @P6 LOP3.LUT R5, R5, R18, RZ, 0x3c, !PT ;  /* 0x0000001205056212 */ /* 0x004fe400078e3cff */
[----:B---3--:R-:W-:-:S02]  /*0810*/  @P6 LOP3.LUT R3, R3, R20, RZ, 0x3c, !PT ;  /* 0x0000001403036212 */ /* 0x008fc400078e3cff */
[----:B----4-:R-:W-:Y:S02]  /*0820*/  @P0 LOP3.LUT R5, R5, R22, RZ, 0x3c, !PT ;  /* 0x0000001605050212 */ /* 0x010fe400078e3cff */
[----:B------:R-:W-:Y:S02]  /*0830*/  @P0 LOP3.LUT R3, R3, R26, RZ, 0x3c, !PT ;  /* 0x0000001a03030212 */ /* 0x000fe400078e3cff */
[----:B------:R-:W-:-:S13]  /*0840*/  R2P PR, R24.B1, 0x7f ;  /* 0x0000007f18007804 */ /* 0x000fda0000001000 */
[----:B------:R-:W2:Y:S04]  /*0850*/  @P0 LDG.E R18, desc[UR4][R10.64+0xa0] ;  /* 0x0000a0040a120981 */ /* 0x000ea8000c1e1900 */
[----:B------:R-:W3:Y:S04]  /*0860*/  @P1 LDG.E R22, desc[UR4][R10.64+0xb4] ;  /* 0x0000b4040a161981 */ /* 0x000ee8000c1e1900 */
[----:B------:R-:W4:Y:S04]  /*0870*/  @P2 LDG.E R26, desc[UR4][R10.64+0xc8] ;  /* 0x0000c8040a1a2981 */ /* 0x000f28000c1e1900 */
[----:B------:R-:W4:Y:S04]  /*0880*/  @P3 LDG.E R28, desc[UR4][R10.64+0xdc] ;  /* 0x0000dc040a1c3981 */ /* 0x000f28000c1e1900 */
[----:B------:R-:W4:Y:S04]  /*0890*/  @P0 LDG.E R23, desc[UR4][R10.64+0xa4] ;  /* 0x0000a4040a170981 */ /* 0x000f28000c1e1900 */
[----:B------:R-:W4:Y:S04]  /*08a0*/  @P0 LDG.E R20, desc[UR4][R10.64+0xa8] ;  /* 0x0000a8040a140981 */ /* 0x000f28000c1e1900 */
[----:B------:R-:W4:Y:S04]  /*08b0*/  @P4 LDG.E R25, desc[UR4][R10.64+0xf0] ;  /* 0x0000f0040a194981 */ /* 0x000f28000c1e1900 */
        /* <DEDUP_REMOVED lines=21> */
[----:B------:R-:W-:Y:S02]  /*0a10*/  LOP3.LUT P0, RZ, R24, 0x8000, RZ, 0xc0, !PT ;  /* 0x0000800018ff7812 */ /* 0x000fe4000780c0ff */
[----:B----4-:R-:W-:Y:S01]  /*0a20*/  @P5 LOP3.LUT R15, R15, R26, RZ, 0x3c, !PT ;  /* 0x0000001a0f0f5212 */ /* 0x010fe200078e3cff */
[----:B------:R-:W4:Y:S04]  /*0a30*/  @P3 LDG.E R24, desc[UR4][R10.64+0xe4] ;  /* 0x0000e4040a183981 */ /* 0x000f28000c1e1900 */
[----:B------:R-:W2:Y:S01]  /*0a40*/  @P6 LDG.E R26, desc[UR4][R10.64+0x118] ;  /* 0x000118040a1a6981 */ /* 0x000ea2000c1e1900 */
        /* <DEDUP_REMOVED lines=8> */
[----:B---3--:R-:W-:-:S03]  /*0ad0*/  @P2 LOP3.LUT R3, R3, R22, RZ, 0x3c, !PT ;  /* 0x0000001603032212 */ /* 0x008fc600078e3cff */
[----:B------:R-:W3:Y:S01]  /*0ae0*/  @P4 LDG.E R22, desc[UR4][R10.64+0x100] ;  /* 0x000100040a164981 */ /* 0x000ee2000c1e1900 */
[----:B--2---:R-:W-:-:S03]  /*0af0*/  @P6 LOP3.LUT R15, R15, R26, RZ, 0x3c, !PT ;  /* 0x0000001a0f0f6212 */ /* 0x004fc600078e3cff */
[----:B------:R-:W2:Y:S01]  /*0b00*/  @P0 LDG.E R26, desc[UR4][R10.64+0x12c] ;  /* 0x00012c040a1a0981 */ /* 0x000ea2000c1e1900 */
[----:B----4-:R-:W-:-:S03]  /*0b10*/  @P2 LOP3.LUT R2, R2, R23, RZ, 0x3c, !PT ;  /* 0x0000001702022212 */ /* 0x010fc600078e3cff */
[----:B------:R-:W4:Y:S01]  /*0b20*/  @P4 LDG.E R23, desc[UR4][R10.64+0xfc] ;  /* 0x0000fc040a174981 */ /* 0x000f22000c1e1900 */
[----:B------:R-:W-:-:S03]  /*0b30*/  @P2 LOP3.LUT R5, R5, R20, RZ, 0x3c, !PT ;  /* 0x0000001405052212 */ /* 0x000fc600078e3cff */
[----:B------:R-:W4:Y:S01]  /*0b40*/  @P4 LDG.E R20, desc[UR4][R10.64+0xf8] ;  /* 0x0000f8040a144981 */ /* 0x000f22000c1e1900 */
[----:B------:R-:W-:Y:S02]  /*0b50*/  @P3 LOP3.LUT R2, R2, R27, RZ, 0x3c, !PT ;  /* 0x0000001b02023212 */ /* 0x000fe400078e3cff */
[----:B------:R-:W-:Y:S01]  /*0b60*/  @P3 LOP3.LUT R4, R4, R25, RZ, 0x3c, !PT ;  /* 0x0000001904043212 */ /* 0x000fe200078e3cff */
[----:B------:R-:W4:Y:S01]  /*0b70*/  @P5 LDG.E R27, desc[UR4][R10.64+0x110] ;  /* 0x000110040a1b5981 */ /* 0x000f22000c1e1900 */
[----:B------:R-:W-:-:S03]  /*0b80*/  @P3 LOP3.LUT R5, R5, R24, RZ, 0x3c, !PT ;  /* 0x0000001805053212 */ /* 0x000fc600078e3cff */
[----:B------:R-:W4:Y:S04]  /*0b90*/  @P5 LDG.E R25, desc[UR4][R10.64+0x108] ;  /* 0x000108040a195981 */ /* 0x000f28000c1e1900 */
        /* <DEDUP_REMOVED lines=19> */
[----:B------:R-:W-:-:S05]  /*0cd0*/  VIADD R19, R19, 0x10 ;  /* 0x0000001013137836 */ /* 0x000fca0000000000 */
[----:B------:R-:W-:Y:S02]  /*0ce0*/  ISETP.NE.AND P1, PT, R19, 0x20, PT ;  /* 0x000000201300780c */ /* 0x000fe40003f25270 */
[----:B------:R-:W-:Y:S02]  /*0cf0*/  @P5 LOP3.LUT R3, R3, R18, RZ, 0x3c, !PT ;  /* 0x0000001203035212 */ /* 0x000fe400078e3cff */
[----:B------:R-:W-:Y:S02]  /*0d00*/  @P6 LOP3.LUT R4, R4, R21, RZ, 0x3c, !PT ;  /* 0x0000001504046212 */ /* 0x000fe400078e3cff */
[----:B---3--:R-:W-:-:S04]  /*0d10*/  @P6 LOP3.LUT R3, R3, R22, RZ, 0x3c, !PT ;  /* 0x0000001603036212 */ /* 0x008fc800078e3cff */
[----:B--2---:R-:W-:Y:S02]  /*0d20*/  @P0 LOP3.LUT R3, R3, R26, RZ, 0x3c, !PT ;  /* 0x0000001a03030212 */ /* 0x004fe400078e3cff */
[----:B----4-:R-:W-:Y:S02]  /*0d30*/  @P6 LOP3.LUT R2, R2, R23, RZ, 0x3c, !PT ;  /* 0x0000001702026212 */ /* 0x010fe400078e3cff */
[----:B------:R-:W-:Y:S02]  /*0d40*/  @P6 LOP3.LUT R5, R5, R20, RZ, 0x3c, !PT ;  /* 0x0000001405056212 */ /* 0x000fe400078e3cff */
[----:B------:R-:W-:Y:S02]  /*0d50*/  @P0 LOP3.LUT R2, R2, R27, RZ, 0x3c, !PT ;  /* 0x0000001b02020212 */ /* 0x000fe400078e3cff */
[----:B------:R-:W-:Y:S02]  /*0d60*/  @P0 LOP3.LUT R4, R4, R25, RZ, 0x3c, !PT ;  /* 0x0000001904040212 */ /* 0x000fe400078e3cff */
[----:B------:R-:W-:Y:S01]  /*0d70*/  @P0 LOP3.LUT R5, R5, R24, RZ, 0x3c, !PT ;  /* 0x0000001805050212 */ /* 0x000fe200078e3cff */
[----:B------:R-:W-:Y:S06]  /*0d80*/  @P1 BRA `(.L_x_91) ;  /* 0xfffffff400481947 */ /* 0x000fec000383ffff */
[----:B------:R-:W-:-:S05]  /*0d90*/  VIADD R17, R17, 0x1 ;  /* 0x0000000111117836 */ /* 0x000fca0000000000 */
[----:B------:R-:W-:-:S13]  /*0da0*/  ISETP.NE.AND P0, PT, R17, 0x5, PT ;  /* 0x000000051100780c */ /* 0x000fda0003f05270 */
[----:B------:R-:W-:Y:S05]  /*0db0*/  @P0 BRA `(.L_x_92) ;  /* 0xfffffff400300947 */ /* 0x000fea000383ffff */
[----:B------:R1:W-:Y:S01]  /*0dc0*/  STG.E.64 desc[UR4][R6.64+0x8], R4 ;  /* 0x0000080406007986 */ /* 0x0003e2000c101b04 */
[----:B------:R-:W-:Y:S01]  /*0dd0*/  VIADD R14, R14, 0x1 ;  /* 0x000000010e0e7836 */ /* 0x000fe20000000000 */
[----:B------:R-:W-:Y:S02]  /*0de0*/  LOP3.LUT R11, R13, 0x3, RZ, 0xc0, !PT ;  /* 0x000000030d0b7812 */ /* 0x000fe400078ec0ff */
[----:B------:R1:W-:Y:S02]  /*0df0*/  STG.E.64 desc[UR4][R6.64+0x10], R2 ;  /* 0x0000100206007986 */ /* 0x0003e4000c101b04 */
[----:B------:R-:W-:Y:S02]  /*0e00*/  ISETP.GE.U32.AND P0, PT, R14, R11, PT ;  /* 0x0000000b0e00720c */ /* 0x000fe40003f06070 */
[----:B------:R1:W-:Y:S11]  /*0e10*/  STG.E desc[UR4][R6.64+0x4], R15 ;  /* 0x0000040f06007986 */ /* 0x0003f6000c101904 */
[----:B------:R-:W-:Y:S05]  /*0e20*/  @!P0 BRA `(.L_x_93) ;  /* 0xfffffff400048947 */ /* 0x000fea000383ffff */
.L_x_90:
[----:B------:R-:W-:Y:S05]  /*0e30*/  BSYNC.RECONVERGENT B1 ;  /* 0x0000000000017941 */ /* 0x000fea0003800200 */
.L_x_89:
[C---:B------:R-:W-:Y:S01]  /*0e40*/  ISETP.GT.U32.AND P0, PT, R13.reuse, 0x3, PT ;  /* 0x000000030d00780c */ /* 0x040fe20003f04070 */
[----:B------:R-:W-:Y:S01]  /*0e50*/  VIADD R12, R12, 0x1 ;  /* 0x000000010c0c7836 */ /* 0x000fe20000000000 */
[--C-:B------:R-:W-:Y:S02]  /*0e60*/  SHF.R.U64 R13, R13, 0x2, R0.reuse ;  /* 0x000000020d0d7819 */ /* 0x100fe40000001200 */
[----:B------:R-:W-:Y:S02]  /*0e70*/  ISETP.GT.U32.AND.EX P0, PT, R0, RZ, PT, P0 ;  /* 0x000000ff0000720c */ /* 0x000fe40003f04100 */
[----:B------:R-:W-:-:S11]  /*0e80*/  SHF.R.U32.HI R0, RZ, 0x2, R0 ;  /* 0x00000002ff007819 */ /* 0x000fd60000011600 */
[----:B------:R-:W-:Y:S05]  /*0e90*/  @P0 BRA `(.L_x_94) ;  /* 0xfffffff000c80947 */ /* 0x000fea000383ffff */
.L_x_88:
[----:B------:R-:W-:Y:S05]  /*0ea0*/  BSYNC.RECONVERGENT B0 ;  /* 0x0000000000007941 */ /* 0x000fea0003800200 */
.L_x_87:
[----:B------:R-:W-:Y:S04]  /*0eb0*/  STG.E.64 desc[UR4][R6.64+0x18], RZ ;  /* 0x000018ff06007986 */ /* 0x000fe8000c101b04 */
[----:B------:R-:W-:Y:S04]  /*0ec0*/  STG.E desc[UR4][R6.64+0x20], RZ ;  /* 0x000020ff06007986 */ /* 0x000fe8000c101904 */
[----:B------:R-:W-:Y:S01]  /*0ed0*/  STG.E.64 desc[UR4][R6.64+0x28], RZ ;  /* 0x000028ff06007986 */ /* 0x000fe2000c101b04 */
[----:B------:R-:W-:Y:S05]  /*0ee0*/  EXIT ;  /* 0x000000000000794d */ /* 0x000fea0003800000 */
.L_x_95:
        /* <DEDUP_REMOVED lines=9> */
.L_x_100:


//--------------------- .nv.global.init           --------------------------
	.section	.nv.global.init,"aw",@progbits
	.align	16
.nv.global.init:
	.type		__cudart_sin_cos_coeffs,@object
	.size		__cudart_sin_cos_coeffs,(__cudart_i2opi_d - __cudart_sin_cos_coeffs)
__cudart_sin_cos_coeffs:
        /*0000*/ 	.byte	0x46, 0xd2, 0xb0, 0x2c, 0xf1, 0xe5, 0x5a, 0xbe, 0x92, 0xe3, 0xac, 0x69, 0xe3, 0x1d, 0xc7, 0x3e
        /*0010*/ 	.byte	0xa1, 0x62, 0xdb, 0x19, 0xa0, 0x01, 0x2a, 0xbf, 0x18, 0x08, 0x11, 0x11, 0x11, 0x11, 0x81, 0x3f
        /*0020*/ 	.byte	0x54, 0x55, 0x55, 0x55, 0x55, 0x55, 0xc5, 0xbf, 0x00, 0x00, 0x00, 0x00, 0x00, 0x00, 0x00, 0x00
        /*0030*/ 	.byte	0x00, 0x00, 0x00, 0x00, 0x00, 0x00, 0x00, 0x00, 0x64, 0x81, 0xfd, 0x20, 0x83, 0xff, 0xa8, 0xbd
        /*0040*/ 	.byte	0x28, 0x85, 0xef, 0xc1, 0xa7, 0xee, 0x21, 0x3e, 0xd9, 0xe6, 0x06, 0x8e, 0x4f, 0x7e, 0x92, 0xbe
        /*0050*/ 	.byte	0xe9, 0xbc, 0xdd, 0x19, 0xa0, 0x01, 0xfa, 0x3e, 0x47, 0x5d, 0xc1, 0x16, 0x6c, 0xc1, 0x56, 0xbf
        /*0060*/ 	.byte	0x51, 0x55, 0x55, 0x55, 0x55, 0x55, 0xa5, 0x3f, 0x00, 0x00, 0x00, 0x00, 0x00, 0x00, 0xe0, 0xbf
        /*0070*/ 	.byte	0x00, 0x00, 0x00, 0x00, 0x00, 0x00, 0xf0, 0x3f, 0x00, 0x00, 0x00, 0x00, 0x00, 0x00, 0x00, 0x00
	.type		__cudart_i2opi_d,@object
	.size		__cudart_i2opi_d,(mrg32k3aM1SubSeq - __cudart_i2opi_d)
__cudart_i2opi_d:
        /* <DEDUP_REMOVED lines=9> */
	.type		mrg32k3aM1SubSeq,@object
	.size		mrg32k3aM1SubSeq,(mrg32k3aM2SubSeq - mrg32k3aM1SubSeq)
mrg32k3aM1SubSeq:
        /* <DEDUP_REMOVED lines=126> */
	.type		mrg32k3aM2SubSeq,@object
	.size		mrg32k3aM2SubSeq,(mrg32k3aM1 - mrg32k3aM2SubSeq)
mrg32k3aM2SubSeq:
        /* <DEDUP_REMOVED lines=126> */
	.type		mrg32k3aM1,@object
	.size		mrg32k3aM1,(mrg32k3aM1Seq - mrg32k3aM1)
mrg32k3aM1:
        /* <DEDUP_REMOVED lines=144> */
	.type		mrg32k3aM1Seq,@object
	.size		mrg32k3aM1Seq,(mrg32k3aM2 - mrg32k3aM1Seq)
mrg32k3aM1Seq:
        /* <DEDUP_REMOVED lines=144> */
	.type		mrg32k3aM2,@object
	.size		mrg32k3aM2,(mrg32k3aM2Seq - mrg32k3aM2)
mrg32k3aM2:
        /* <DEDUP_REMOVED lines=144> */
	.type		mrg32k3aM2Seq,@object
	.size		mrg32k3aM2Seq,(precalc_xorwow_matrix - mrg32k3aM2Seq)
mrg32k3aM2Seq:
        /* <DEDUP_REMOVED lines=144> */
	.type		precalc_xorwow_matrix,@object
	.size		precalc_xorwow_matrix,(precalc_xorwow_offset_matrix - precalc_xorwow_matrix)
precalc_xorwow_matrix:
        /* <DEDUP_REMOVED lines=6400> */
	.type		precalc_xorwow_offset_matrix,@object
	.size		precalc_xorwow_offset_matrix,(.L_1 - precalc_xorwow_offset_matrix)
precalc_xorwow_offset_matrix:
        /* <DEDUP_REMOVED lines=6400> */
.L_1:


//--------------------- .nv.shared.reserved.0     --------------------------
	.section	.nv.shared.reserved.0,"aw",@nobits
	.weak		__nv_reservedSMEM_offset_0_alias
	.size		__nv_reservedSMEM_offset_0_alias, 0, 64
	.other		__nv_reservedSMEM_offset_0_alias,@"STO_CUDA_RESERVED_SHARED STV_DEFAULT"
__nv_reservedSMEM_offset_0_alias:
	.zero		0
	.zero		64


//--------------------- .nv.constant0._Z9sa_kerneliiiP17curandStateXORWOWPdS1_S1_S1_ --------------------------
	.section	.nv.constant0._Z9sa_kerneliiiP17curandStateXORWOWPdS1_S1_S1_,"a",@progbits
	.sectionflags	@""
	.align	4
.nv.constant0._Z9sa_kerneliiiP17curandStateXORWOWPdS1_S1_S1_:
	.zero		952


//--------------------- .nv.constant0._Z18curand_init_kernelP17curandStateXORWOWi --------------------------
	.section	.nv.constant0._Z18curand_init_kernelP17curandStateXORWOWi,"a",@progbits
	.sectionflags	@""
	.align	4
.nv.constant0._Z18curand_init_kernelP17curandStateXORWOWi:
	.zero		908


//--------------------- SYMBOLS --------------------------

	.type		.nv.reservedSmem.offset0,@object
	.size		.nv.reservedSmem.offset0,0x4
